	.target	sm_90a

	.elftype	@"ET_EXEC"


//--------------------- .note.nv.tkinfo           --------------------------
	.section	.note.nv.tkinfo,"",@"SHT_NOTE"
	.sectionflags	@"SHF_NOTE_NV_TKINFO"
	.tkinfo
        /*0018*/ 	.word	0x00000002
        /*0030*/ 	.string	""
        /*0030*/ 	.string	"ptxas"
        /*0030*/ 	.string	"Cuda compilation tools, release 13.0, V13.0.88"
        /*0030*/ 	.string	"Build cuda_13.0.r13.0/compiler.36424714_0"
        /*0030*/ 	.string	"-arch sm_90a -m 64 "



//--------------------- .note.nv.cuinfo           --------------------------
	.section	.note.nv.cuinfo,"",@"SHT_NOTE"
	.sectionflags	@"SHF_NOTE_NV_CUINFO"
        /*0018*/ 	.short	0x0002
        /*001a*/ 	.short	0x005a
        /*001c*/ 	.short	0x0082
	.zero		2


//--------------------- .nv.info                  --------------------------
	.section	.nv.info,"",@"SHT_CUDA_INFO"
	.align	4


	//----- nvinfo : EIATTR_REGCOUNT
	.align		4
        /*0000*/ 	.byte	0x04, 0x2f
        /*0002*/ 	.short	(.L_15 - .L_14)
	.align		4
.L_14:
        /*0004*/ 	.word	index@(_ZN7cutlass13device_kernelINS_4gemm6kernel13GemmUniversalIN4cute5tupleIJiiiiEEENS1_10collective13CollectiveMmaINS1_34MainloopSm90TmaGmmaWarpSpecializedILi4ENS5_IJNS4_1CILi2EEENSA_ILi1EEESC_EEENS1_32KernelTmaWarpSpecializedPingpongEEENS5_IJNSA_ILi64EEENSA_ILi384EEESG_EEENS_6half_tENS5_IJlSC_lEEESJ_SK_NS4_8TiledMMAINS4_8MMA_AtomIJNS4_4SM904GMMA26MMA_64x192x16_F32F16F16_SSILNSO_5MajorE0ELSQ_0ELNSO_7ScaleInE1ELSR_1EEEEEENS4_6LayoutINS5_IJSC_SC_SC_EEENS5_IJNSA_ILi0EEESW_SW_EEEEENS5_IJNS4_10UnderscoreESZ_SZ_EEEEENS4_13SM90_TMA_LOADENS4_14ComposedLayoutINS4_7SwizzleILi3ELi4ELi3EEENS4_18smem_ptr_flag_bitsILi16EEENSU_INS5_IJNSA_ILi8EEESG_EEENS5_IJSG_SC_EEEEEEEvNS4_8identityENS4_23SM90_TMA_LOAD_MULTICASTES1C_vS1D_EENS_8epilogue10collective6detail29Sm90TmaWarpSpecializedAdapterINS1H_15DefaultEpilogueISJ_SK_SK_NS1G_6thread17LinearCombinationISJ_Li1EffLNS1L_9ScaleType4KindE0ELNS_15FloatRoundStyleE2ESJ_EENS1_15EpilogueDefaultEEEEEvvEEEEvNT_6ParamsE)
        /*0008*/ 	.word	0x000000a8


	//----- nvinfo : EIATTR_FRAME_SIZE
	.align		4
.L_15:
        /*000c*/ 	.byte	0x04, 0x11
        /*000e*/ 	.short	(.L_17 - .L_16)
	.align		4
.L_16:
        /*0010*/ 	.word	index@(_ZN7cutlass13device_kernelINS_4gemm6kernel13GemmUniversalIN4cute5tupleIJiiiiEEENS1_10collective13CollectiveMmaINS1_34MainloopSm90TmaGmmaWarpSpecializedILi4ENS5_IJNS4_1CILi2EEENSA_ILi1EEESC_EEENS1_32KernelTmaWarpSpecializedPingpongEEENS5_IJNSA_ILi64EEENSA_ILi384EEESG_EEENS_6half_tENS5_IJlSC_lEEESJ_SK_NS4_8TiledMMAINS4_8MMA_AtomIJNS4_4SM904GMMA26MMA_64x192x16_F32F16F16_SSILNSO_5MajorE0ELSQ_0ELNSO_7ScaleInE1ELSR_1EEEEEENS4_6LayoutINS5_IJSC_SC_SC_EEENS5_IJNSA_ILi0EEESW_SW_EEEEENS5_IJNS4_10UnderscoreESZ_SZ_EEEEENS4_13SM90_TMA_LOADENS4_14ComposedLayoutINS4_7SwizzleILi3ELi4ELi3EEENS4_18smem_ptr_flag_bitsILi16EEENSU_INS5_IJNSA_ILi8EEESG_EEENS5_IJSG_SC_EEEEEEEvNS4_8identityENS4_23SM90_TMA_LOAD_MULTICASTES1C_vS1D_EENS_8epilogue10collective6detail29Sm90TmaWarpSpecializedAdapterINS1H_15DefaultEpilogueISJ_SK_SK_NS1G_6thread17LinearCombinationISJ_Li1EffLNS1L_9ScaleType4KindE0ELNS_15FloatRoundStyleE2ESJ_EENS1_15EpilogueDefaultEEEEEvvEEEEvNT_6ParamsE)
        /*0014*/ 	.word	0x00000008


	//----- nvinfo : EIATTR_MIN_STACK_SIZE
	.align		4
.L_17:
        /*0018*/ 	.byte	0x04, 0x12
        /*001a*/ 	.short	(.L_19 - .L_18)
	.align		4
.L_18:
        /*001c*/ 	.word	index@(_ZN7cutlass13device_kernelINS_4gemm6kernel13GemmUniversalIN4cute5tupleIJiiiiEEENS1_10collective13CollectiveMmaINS1_34MainloopSm90TmaGmmaWarpSpecializedILi4ENS5_IJNS4_1CILi2EEENSA_ILi1EEESC_EEENS1_32KernelTmaWarpSpecializedPingpongEEENS5_IJNSA_ILi64EEENSA_ILi384EEESG_EEENS_6half_tENS5_IJlSC_lEEESJ_SK_NS4_8TiledMMAINS4_8MMA_AtomIJNS4_4SM904GMMA26MMA_64x192x16_F32F16F16_SSILNSO_5MajorE0ELSQ_0ELNSO_7ScaleInE1ELSR_1EEEEEENS4_6LayoutINS5_IJSC_SC_SC_EEENS5_IJNSA_ILi0EEESW_SW_EEEEENS5_IJNS4_10UnderscoreESZ_SZ_EEEEENS4_13SM90_TMA_LOADENS4_14ComposedLayoutINS4_7SwizzleILi3ELi4ELi3EEENS4_18smem_ptr_flag_bitsILi16EEENSU_INS5_IJNSA_ILi8EEESG_EEENS5_IJSG_SC_EEEEEEEvNS4_8identityENS4_23SM90_TMA_LOAD_MULTICASTES1C_vS1D_EENS_8epilogue10collective6detail29Sm90TmaWarpSpecializedAdapterINS1H_15DefaultEpilogueISJ_SK_SK_NS1G_6thread17LinearCombinationISJ_Li1EffLNS1L_9ScaleType4KindE0ELNS_15FloatRoundStyleE2ESJ_EENS1_15EpilogueDefaultEEEEEvvEEEEvNT_6ParamsE)
        /*0020*/ 	.word	0x00000008
.L_19:


//--------------------- .nv.compat                --------------------------
	.section	.nv.compat,"",@"SHT_CUDA_COMPAT_INFO"
	.align	4
        /*0000*/ 	.byte	0x02, 0x09, 0x01, 0x00, 0x02, 0x02, 0x04, 0x00, 0x02, 0x05, 0x05, 0x00, 0x03, 0x07, 0x01, 0x01
        /*0010*/ 	.byte	0x02, 0x03, 0x01, 0x00, 0x02, 0x06, 0x01, 0x00, 0x04, 0x0b, 0x08, 0x00, 0x00, 0x00, 0x00, 0x00
        /*0020*/ 	.byte	0x00, 0x00, 0x00, 0x00


//--------------------- .nv.info._ZN7cutlass13device_kernelINS_4gemm6kernel13GemmUniversalIN4cute5tupleIJiiiiEEENS1_10collective13CollectiveMmaINS1_34MainloopSm90TmaGmmaWarpSpecializedILi4ENS5_IJNS4_1CILi2EEENSA_ILi1EEESC_EEENS1_32KernelTmaWarpSpecializedPingpongEEENS5_IJNSA_ILi64EEENSA_ILi384EEESG_EEENS_6half_tENS5_IJlSC_lEEESJ_SK_NS4_8TiledMMAINS4_8MMA_AtomIJNS4_4SM904GMMA26MMA_64x192x16_F32F16F16_SSILNSO_5MajorE0ELSQ_0ELNSO_7ScaleInE1ELSR_1EEEEEENS4_6LayoutINS5_IJSC_SC_SC_EEENS5_IJNSA_ILi0EEESW_SW_EEEEENS5_IJNS4_10UnderscoreESZ_SZ_EEEEENS4_13SM90_TMA_LOADENS4_14ComposedLayoutINS4_7SwizzleILi3ELi4ELi3EEENS4_18smem_ptr_flag_bitsILi16EEENSU_INS5_IJNSA_ILi8EEESG_EEENS5_IJSG_SC_EEEEEEEvNS4_8identityENS4_23SM90_TMA_LOAD_MULTICASTES1C_vS1D_EENS_8epilogue10collective6detail29Sm90TmaWarpSpecializedAdapterINS1H_15DefaultEpilogueISJ_SK_SK_NS1G_6thread17LinearCombinationISJ_Li1EffLNS1L_9ScaleType4KindE0ELNS_15FloatRoundStyleE2ESJ_EENS1_15EpilogueDefaultEEEEEvvEEEEvNT_6ParamsE --------------------------
	.section	.nv.info._ZN7cutlass13device_kernelINS_4gemm6kernel13GemmUniversalIN4cute5tupleIJiiiiEEENS1_10collective13CollectiveMmaINS1_34MainloopSm90TmaGmmaWarpSpecializedILi4ENS5_IJNS4_1CILi2EEENSA_ILi1EEESC_EEENS1_32KernelTmaWarpSpecializedPingpongEEENS5_IJNSA_ILi64EEENSA_ILi384EEESG_EEENS_6half_tENS5_IJlSC_lEEESJ_SK_NS4_8TiledMMAINS4_8MMA_AtomIJNS4_4SM904GMMA26MMA_64x192x16_F32F16F16_SSILNSO_5MajorE0ELSQ_0ELNSO_7ScaleInE1ELSR_1EEEEEENS4_6LayoutINS5_IJSC_SC_SC_EEENS5_IJNSA_ILi0EEESW_SW_EEEEENS5_IJNS4_10UnderscoreESZ_SZ_EEEEENS4_13SM90_TMA_LOADENS4_14ComposedLayoutINS4_7SwizzleILi3ELi4ELi3EEENS4_18smem_ptr_flag_bitsILi16EEENSU_INS5_IJNSA_ILi8EEESG_EEENS5_IJSG_SC_EEEEEEEvNS4_8identityENS4_23SM90_TMA_LOAD_MULTICASTES1C_vS1D_EENS_8epilogue10collective6detail29Sm90TmaWarpSpecializedAdapterINS1H_15DefaultEpilogueISJ_SK_SK_NS1G_6thread17LinearCombinationISJ_Li1EffLNS1L_9ScaleType4KindE0ELNS_15FloatRoundStyleE2ESJ_EENS1_15EpilogueDefaultEEEEEvvEEEEvNT_6ParamsE,"",@"SHT_CUDA_INFO"
	.sectionflags	@""
	.align	4


	//----- nvinfo : EIATTR_CUDA_API_VERSION
	.align		4
        /*0000*/ 	.byte	0x04, 0x37
        /*0002*/ 	.short	(.L_21 - .L_20)
.L_20:
        /*0004*/ 	.word	0x00000082


	//----- nvinfo : EIATTR_KPARAM_INFO
	.align		4
.L_21:
        /*0008*/ 	.byte	0x04, 0x17
        /*000a*/ 	.short	(.L_23 - .L_22)
.L_22:
        /*000c*/ 	.word	0x00000000
        /*0010*/ 	.short	0x0000
        /*0012*/ 	.short	0x0070
        /*0014*/ 	.byte	0x00, 0xf0, 0x01, 0x10


	//----- nvinfo : EIATTR_SPARSE_MMA_MASK
	.align		4
.L_23:
        /*0018*/ 	.byte	0x03, 0x50
        /*001a*/ 	.short	0x0000


	//----- nvinfo : EIATTR_MAXREG_COUNT
	.align		4
        /*001c*/ 	.byte	0x03, 0x1b
        /*001e*/ 	.short	0x00a8


	//----- nvinfo : EIATTR_NUM_BARRIERS
	.align		4
        /*0020*/ 	.byte	0x02, 0x4c
        /*0022*/ 	.byte	0x01
	.zero		1


	//----- nvinfo : EIATTR_EXTERNS
	.align		4
        /*0024*/ 	.byte	0x04, 0x0f
        /*0026*/ 	.short	(.L_25 - .L_24)


	//   ....[0]....
	.align		4
.L_24:
        /*0028*/ 	.word	index@(__assertfail)


	//----- nvinfo : EIATTR_ANNOTATIONS
	.align		4
.L_25:
        /*002c*/ 	.byte	0x04, 0x55
        /*002e*/ 	.short	(.L_27 - .L_26)


	//   ....[0]....
.L_26:
        /*0030*/ 	.word	0x00000001
        /*0034*/ 	.byte	0x50, 0x0e, 0x00, 0x00, 0x01, 0x00, 0x00, 0x00, 0x80, 0x0e, 0x00, 0x00, 0x01, 0x00, 0x00, 0x00
        /*0044*/ 	.byte	0x00, 0x14, 0x00, 0x00, 0x01, 0x00, 0x00, 0x00, 0x10, 0x14, 0x00, 0x00, 0x01, 0x00, 0x00, 0x00
        /*0054*/ 	.byte	0x20, 0x26, 0x00, 0x00, 0x01, 0x00, 0x00, 0x00, 0x50, 0x26, 0x00, 0x00, 0x01, 0x00, 0x00, 0x00
        /*0064*/ 	.byte	0xc0, 0xfc, 0x00, 0x00, 0x01, 0x00, 0x00, 0x00, 0xf0, 0xfc, 0x00, 0x00, 0x01, 0x00, 0x00, 0x00
        /*0074*/ 	.byte	0x40, 0x03, 0x01, 0x00, 0x01, 0x00, 0x00, 0x00, 0x50, 0x03, 0x01, 0x00, 0x01, 0x00, 0x00, 0x00
        /*0084*/ 	.byte	0xc0, 0x05, 0x01, 0x00, 0x01, 0x00, 0x00, 0x00, 0xd0, 0x05, 0x01, 0x00, 0x01, 0x00, 0x00, 0x00
        /*0094*/ 	.byte	0xf0, 0x0a, 0x01, 0x00, 0x01, 0x00, 0x00, 0x00, 0x50, 0x0b, 0x01, 0x00, 0x01, 0x00, 0x00, 0x00
        /*00a4*/ 	.byte	0xf0, 0x10, 0x01, 0x00, 0x01, 0x00, 0x00, 0x00, 0x00, 0x11, 0x01, 0x00


	//----- nvinfo : EIATTR_MERCURY_ISA_VERSION
	.align		4
.L_27:
        /*00b0*/ 	.byte	0x03, 0x5f
        /*00b2*/ 	.short	0x0101


	//----- nvinfo : EIATTR_INT_WARP_WIDE_INSTR_OFFSETS
	.align		4
        /*00b4*/ 	.byte	0x04, 0x31
        /*00b6*/ 	.short	(.L_29 - .L_28)


	//   ....[0]....
.L_28:
        /*00b8*/ 	.word	0x000005e0


	//   ....[1]....
        /*00bc*/ 	.word	0x00000620


	//   ....[2]....
        /*00c0*/ 	.word	0x000006b0


	//   ....[3]....
        /*00c4*/ 	.word	0x000006c0


	//   ....[4]....
        /*00c8*/ 	.word	0x000006e0


	//   ....[5]....
        /*00cc*/ 	.word	0x00000700


	//   ....[6]....
        /*00d0*/ 	.word	0x000007f0


	//   ....[7]....
        /*00d4*/ 	.word	0x00000810


	//   ....[8]....
        /*00d8*/ 	.word	0x00002450


	//----- nvinfo : EIATTR_COOP_GROUP_MASK_REGIDS
	.align		4
.L_29:
        /*00dc*/ 	.byte	0x04, 0x29
        /*00de*/ 	.short	(.L_31 - .L_30)


	//   ....[0]....
.L_30:
        /*00e0*/ 	.word	0xffffffff


	//   ....[1]....
        /*00e4*/ 	.word	0xffffffff


	//   ....[2]....
        /*00e8*/ 	.word	0xffffffff


	//   ....[3]....
        /*00ec*/ 	.word	0xffffffff


	//   ....[4]....
        /*00f0*/ 	.word	0xffffffff


	//   ....[5]....
        /*00f4*/ 	.word	0xffffffff


	//   ....[6]....
        /*00f8*/ 	.word	0xffffffff


	//----- nvinfo : EIATTR_COOP_GROUP_INSTR_OFFSETS
	.align		4
.L_31:
        /*00fc*/ 	.byte	0x04, 0x28
        /*00fe*/ 	.short	(.L_33 - .L_32)


	//   ....[0]....
.L_32:
        /*0100*/ 	.word	0x00000070


	//   ....[1]....
        /*0104*/ 	.word	0x00000090


	//   ....[2]....
        /*0108*/ 	.word	0x00000190


	//   ....[3]....
        /*010c*/ 	.word	0x000003c0


	//   ....[4]....
        /*0110*/ 	.word	0x00000410


	//   ....[5]....
        /*0114*/ 	.word	0x00000470


	//   ....[6]....
        /*0118*/ 	.word	0x000009a0


	//----- nvinfo : EIATTR_REG_RECONFIG
	.align		4
.L_33:
        /*011c*/ 	.byte	0x01, 0x54
	.zero		2


	//----- nvinfo : EIATTR_SYSCALL_OFFSETS
	.align		4
        /*0120*/ 	.byte	0x04, 0x46
        /*0122*/ 	.short	(.L_35 - .L_34)


	//   ....[0]....
.L_34:
        /*0124*/ 	.word	0x00001920


	//----- nvinfo : EIATTR_MBARRIER_INSTR_OFFSETS
	.align		4
.L_35:
        /*0128*/ 	.byte	0x04, 0x39
        /*012a*/ 	.short	(.L_37 - .L_36)


	//   ....[0]....
.L_36:
        /*012c*/ 	.word	0x00000310
        /*0130*/ 	.word	0x000000ff
        /*0134*/ 	.word	0x00000000
        /*0138*/ 	.short	0x0100
        /*013a*/ 	.byte	0x07
	.zero		1


	//   ....[1]....
        /*013c*/ 	.word	0x00000320
        /*0140*/ 	.word	0x000000ff
        /*0144*/ 	.word	0x00000020
        /*0148*/ 	.short	0x0100
        /*014a*/ 	.byte	0x07
	.zero		1


	//   ....[2]....
        /*014c*/ 	.word	0x00000330
        /*0150*/ 	.word	0x000000ff
        /*0154*/ 	.word	0x00000008
        /*0158*/ 	.short	0x0100
        /*015a*/ 	.byte	0x07
	.zero		1


	//   ....[3]....
        /*015c*/ 	.word	0x00000340
        /*0160*/ 	.word	0x000000ff
        /*0164*/ 	.word	0x00000028
        /*0168*/ 	.short	0x0100
        /*016a*/ 	.byte	0x07
	.zero		1


	//   ....[4]....
        /*016c*/ 	.word	0x00000350
        /*0170*/ 	.word	0x000000ff
        /*0174*/ 	.word	0x00000010
        /*0178*/ 	.short	0x0100
        /*017a*/ 	.byte	0x07
	.zero		1


	//   ....[5]....
        /*017c*/ 	.word	0x00000360
        /*0180*/ 	.word	0x000000ff
        /*0184*/ 	.word	0x00000030
        /*0188*/ 	.short	0x0100
        /*018a*/ 	.byte	0x07
	.zero		1


	//   ....[6]....
        /*018c*/ 	.word	0x00000370
        /*0190*/ 	.word	0x000000ff
        /*0194*/ 	.word	0x00000018
        /*0198*/ 	.short	0x0100
        /*019a*/ 	.byte	0x07
	.zero		1


	//   ....[7]....
        /*019c*/ 	.word	0x00000380
        /*01a0*/ 	.word	0x000000ff
        /*01a4*/ 	.word	0x00000038
        /*01a8*/ 	.short	0x0100
        /*01aa*/ 	.byte	0x07
	.zero		1


	//   ....[8]....
        /*01ac*/ 	.word	0x00000850
        /*01b0*/ 	.word	0x000000ff
        /*01b4*/ 	.word	0x00000070
        /*01b8*/ 	.short	0x0100
        /*01ba*/ 	.byte	0x08
	.zero		1


	//   ....[9]....
        /*01bc*/ 	.word	0x000008a0
        /*01c0*/ 	.word	0x000000ff
        /*01c4*/ 	.word	0x00000078
        /*01c8*/ 	.short	0x0100
        /*01ca*/ 	.byte	0x08
	.zero		1


	//   ....[10]....
        /*01cc*/ 	.word	0x000008e0
        /*01d0*/ 	.word	0x000000ff
        /*01d4*/ 	.word	0x00000050
        /*01d8*/ 	.short	0x0100
        /*01da*/ 	.byte	0x0e
	.zero		1


	//   ....[11]....
        /*01dc*/ 	.word	0x00000930
        /*01e0*/ 	.word	0x000000ff
        /*01e4*/ 	.word	0x00000058
        /*01e8*/ 	.short	0x0100
        /*01ea*/ 	.byte	0x0e
	.zero		1


	//   ....[12]....
        /*01ec*/ 	.word	0x00000940
        /*01f0*/ 	.word	0x000000ff
        /*01f4*/ 	.word	0x00000060
        /*01f8*/ 	.short	0x0100
        /*01fa*/ 	.byte	0x0e
	.zero		1


	//   ....[13]....
        /*01fc*/ 	.word	0x00000950
        /*0200*/ 	.word	0x000000ff
        /*0204*/ 	.word	0x00000068
        /*0208*/ 	.short	0x0100
        /*020a*/ 	.byte	0x0e
	.zero		1


	//   ....[14]....
        /*020c*/ 	.word	0x00001800
        /*0210*/ 	.word	0x000000d8
        /*0214*/ 	.word	0x00000000
        /*0218*/ 	.short	0x010a
        /*021a*/ 	.byte	0x32
	.zero		1


	//   ....[15]....
        /*021c*/ 	.word	0x000019c0
        /*0220*/ 	.word	0x00000003
        /*0224*/ 	.word	0x00000000
        /*0228*/ 	.short	0x010a
        /*022a*/ 	.byte	0x3f
	.zero		1


	//   ....[16]....
        /*022c*/ 	.word	0x00001a20
        /*0230*/ 	.word	0x00000003
        /*0234*/ 	.word	0x00000000
        /*0238*/ 	.short	0x010a
        /*023a*/ 	.byte	0x3f
	.zero		1


	//   ....[17]....
        /*023c*/ 	.word	0x00001ec0
        /*0240*/ 	.word	0x000000ff
        /*0244*/ 	.word	0x00000000
        /*0248*/ 	.short	0x010a
        /*024a*/ 	.byte	0x04
	.zero		1


	//   ....[18]....
        /*024c*/ 	.word	0x00001f00
        /*0250*/ 	.word	0x000000ff
        /*0254*/ 	.word	0x00000000
        /*0258*/ 	.short	0x010a
        /*025a*/ 	.byte	0x04
	.zero		1


	//   ....[19]....
        /*025c*/ 	.word	0x000022c0
        /*0260*/ 	.word	0x00000000
        /*0264*/ 	.word	0x00000000
        /*0268*/ 	.short	0x0101
        /*026a*/ 	.byte	0x3f
	.zero		1


	//   ....[20]....
        /*026c*/ 	.word	0x000023e0
        /*0270*/ 	.word	0x00000003
        /*0274*/ 	.word	0x00000000
        /*0278*/ 	.short	0x0101
        /*027a*/ 	.byte	0x31
	.zero		1


	//   ....[21]....
        /*027c*/ 	.word	0x000024d0
        /*0280*/ 	.word	0x00000000
        /*0284*/ 	.word	0x00000000
        /*0288*/ 	.short	0x0101
        /*028a*/ 	.byte	0x3f
	.zero		1


	//   ....[22]....
        /*028c*/ 	.word	0x00002580
        /*0290*/ 	.word	0x000000d8
        /*0294*/ 	.word	0x00000010
        /*0298*/ 	.short	0x010a
        /*029a*/ 	.byte	0x32
	.zero		1


	//   ....[23]....
        /*029c*/ 	.word	0x0000fc60
        /*02a0*/ 	.word	0x00000000
        /*02a4*/ 	.word	0x00000000
        /*02a8*/ 	.short	0x0101
        /*02aa*/ 	.byte	0x31
	.zero		1


	//   ....[24]....
        /*02ac*/ 	.word	0x000106b0
        /*02b0*/ 	.word	0x0000000b
        /*02b4*/ 	.word	0x00000020
        /*02b8*/ 	.short	0x010a
        /*02ba*/ 	.byte	0x3f
	.zero		1


	//   ....[25]....
        /*02bc*/ 	.word	0x00010a70
        /*02c0*/ 	.word	0x00000003
        /*02c4*/ 	.word	0x00000078
        /*02c8*/ 	.short	0x0101
        /*02ca*/ 	.byte	0x3f
	.zero		1


	//   ....[26]....
        /*02cc*/ 	.word	0x00011260
        /*02d0*/ 	.word	0x00000007
        /*02d4*/ 	.word	0x00000000
        /*02d8*/ 	.short	0x010a
        /*02da*/ 	.byte	0x3f
	.zero		1


	//   ....[27]....
        /*02dc*/ 	.word	0x000112e0
        /*02e0*/ 	.word	0x00000009
        /*02e4*/ 	.word	0x00000000
        /*02e8*/ 	.short	0x010a
        /*02ea*/ 	.byte	0x3f
	.zero		1


	//   ....[28]....
        /*02ec*/ 	.word	0x00011370
        /*02f0*/ 	.word	0x00000006
        /*02f4*/ 	.word	0x00000000
        /*02f8*/ 	.short	0x010a
        /*02fa*/ 	.byte	0x3f
	.zero		1


	//   ....[29]....
        /*02fc*/ 	.word	0x00011400
        /*0300*/ 	.word	0x00000003
        /*0304*/ 	.word	0x00000000
        /*0308*/ 	.short	0x010a
        /*030a*/ 	.byte	0x3f
	.zero		1


	//   ....[30]....
        /*030c*/ 	.word	0x00011470
        /*0310*/ 	.word	0x00000000
        /*0314*/ 	.word	0x00000000
        /*0318*/ 	.short	0x010a
        /*031a*/ 	.byte	0x3f
	.zero		1


	//   ....[31]....
        /*031c*/ 	.word	0x000114c0
        /*0320*/ 	.word	0x00000003
        /*0324*/ 	.word	0x00000000
        /*0328*/ 	.short	0x010a
        /*032a*/ 	.byte	0x3f
	.zero		1


	//   ....[32]....
        /*032c*/ 	.word	0x00011520
        /*0330*/ 	.word	0x00000003
        /*0334*/ 	.word	0x00000000
        /*0338*/ 	.short	0x010a
        /*033a*/ 	.byte	0x3f
	.zero		1


	//   ....[33]....
        /*033c*/ 	.word	0x00011580
        /*0340*/ 	.word	0x00000000
        /*0344*/ 	.word	0x00000010
        /*0348*/ 	.short	0x010a
        /*034a*/ 	.byte	0x3f
	.zero		1


	//   ....[34]....
        /*034c*/ 	.word	0x00011650
        /*0350*/ 	.word	0x0000000b
        /*0354*/ 	.word	0x00000020
        /*0358*/ 	.short	0x010a
        /*035a*/ 	.byte	0x3f
	.zero		1


	//   ....[35]....
        /*035c*/ 	.word	0x00011720
        /*0360*/ 	.word	0x00000007
        /*0364*/ 	.word	0x00000000
        /*0368*/ 	.short	0x010a
        /*036a*/ 	.byte	0x3f
	.zero		1


	//   ....[36]....
        /*036c*/ 	.word	0x00011770
        /*0370*/ 	.word	0x00000009
        /*0374*/ 	.word	0x00000000
        /*0378*/ 	.short	0x010a
        /*037a*/ 	.byte	0x3f
	.zero		1


	//   ....[37]....
        /*037c*/ 	.word	0x000117c0
        /*0380*/ 	.word	0x00000006
        /*0384*/ 	.word	0x00000000
        /*0388*/ 	.short	0x010a
        /*038a*/ 	.byte	0x3f
	.zero		1


	//----- nvinfo : EIATTR_NUM_MBARRIERS
	.align		4
.L_37:
        /*038c*/ 	.byte	0x03, 0x38
        /*038e*/ 	.short	0x000e


	//----- nvinfo : EIATTR_EXIT_INSTR_OFFSETS
	.align		4
        /*0390*/ 	.byte	0x04, 0x1c
        /*0392*/ 	.short	(.L_39 - .L_38)


	//   ....[0]....
.L_38:
        /*0394*/ 	.word	0x000014f0


	//   ....[1]....
        /*0398*/ 	.word	0x00001550


	//   ....[2]....
        /*039c*/ 	.word	0x00010390


	//   ....[3]....
        /*03a0*/ 	.word	0x000103c0


	//   ....[4]....
        /*03a4*/ 	.word	0x00011450


	//----- nvinfo : EIATTR_MAX_THREADS
	.align		4
.L_39:
        /*03a8*/ 	.byte	0x04, 0x05
        /*03aa*/ 	.short	(.L_41 - .L_40)
.L_40:
        /*03ac*/ 	.word	0x00000180
        /*03b0*/ 	.word	0x00000001
        /*03b4*/ 	.word	0x00000001


	//----- nvinfo : EIATTR_CRS_STACK_SIZE
	.align		4
.L_41:
        /*03b8*/ 	.byte	0x04, 0x1e
        /*03ba*/ 	.short	(.L_43 - .L_42)
.L_42:
        /*03bc*/ 	.word	0x00000000


	//----- nvinfo : EIATTR_CBANK_PARAM_SIZE
	.align		4
.L_43:
        /*03c0*/ 	.byte	0x03, 0x19
        /*03c2*/ 	.short	0x0470


	//----- nvinfo : EIATTR_PARAM_CBANK
	.align		4
        /*03c4*/ 	.byte	0x04, 0x0a
        /*03c6*/ 	.short	(.L_45 - .L_44)
	.align		4
.L_44:
        /*03c8*/ 	.word	index@(.nv.constant0._ZN7cutlass13device_kernelINS_4gemm6kernel13GemmUniversalIN4cute5tupleIJiiiiEEENS1_10collective13CollectiveMmaINS1_34MainloopSm90TmaGmmaWarpSpecializedILi4ENS5_IJNS4_1CILi2EEENSA_ILi1EEESC_EEENS1_32KernelTmaWarpSpecializedPingpongEEENS5_IJNSA_ILi64EEENSA_ILi384EEESG_EEENS_6half_tENS5_IJlSC_lEEESJ_SK_NS4_8TiledMMAINS4_8MMA_AtomIJNS4_4SM904GMMA26MMA_64x192x16_F32F16F16_SSILNSO_5MajorE0ELSQ_0ELNSO_7ScaleInE1ELSR_1EEEEEENS4_6LayoutINS5_IJSC_SC_SC_EEENS5_IJNSA_ILi0EEESW_SW_EEEEENS5_IJNS4_10UnderscoreESZ_SZ_EEEEENS4_13SM90_TMA_LOADENS4_14ComposedLayoutINS4_7SwizzleILi3ELi4ELi3EEENS4_18smem_ptr_flag_bitsILi16EEENSU_INS5_IJNSA_ILi8EEESG_EEENS5_IJSG_SC_EEEEEEEvNS4_8identityENS4_23SM90_TMA_LOAD_MULTICASTES1C_vS1D_EENS_8epilogue10collective6detail29Sm90TmaWarpSpecializedAdapterINS1H_15DefaultEpilogueISJ_SK_SK_NS1G_6thread17LinearCombinationISJ_Li1EffLNS1L_9ScaleType4KindE0ELNS_15FloatRoundStyleE2ESJ_EENS1_15EpilogueDefaultEEEEEvvEEEEvNT_6ParamsE)
        /*03cc*/ 	.short	0x0210
        /*03ce*/ 	.short	0x0470


	//----- nvinfo : EIATTR_SW_WAR
	.align		4
.L_45:
        /*03d0*/ 	.byte	0x04, 0x36
        /*03d2*/ 	.short	(.L_47 - .L_46)
.L_46:
        /*03d4*/ 	.word	0x00000008
.L_47:


//--------------------- .nv.callgraph             --------------------------
	.section	.nv.callgraph,"",@"SHT_CUDA_CALLGRAPH"
	.align	4
	.sectionentsize	8
	.align		4
        /*0000*/ 	.word	0x00000000
	.align		4
        /*0004*/ 	.word	0xffffffff
	.align		4
        /*0008*/ 	.word	index@(_ZN7cutlass13device_kernelINS_4gemm6kernel13GemmUniversalIN4cute5tupleIJiiiiEEENS1_10collective13CollectiveMmaINS1_34MainloopSm90TmaGmmaWarpSpecializedILi4ENS5_IJNS4_1CILi2EEENSA_ILi1EEESC_EEENS1_32KernelTmaWarpSpecializedPingpongEEENS5_IJNSA_ILi64EEENSA_ILi384EEESG_EEENS_6half_tENS5_IJlSC_lEEESJ_SK_NS4_8TiledMMAINS4_8MMA_AtomIJNS4_4SM904GMMA26MMA_64x192x16_F32F16F16_SSILNSO_5MajorE0ELSQ_0ELNSO_7ScaleInE1ELSR_1EEEEEENS4_6LayoutINS5_IJSC_SC_SC_EEENS5_IJNSA_ILi0EEESW_SW_EEEEENS5_IJNS4_10UnderscoreESZ_SZ_EEEEENS4_13SM90_TMA_LOADENS4_14ComposedLayoutINS4_7SwizzleILi3ELi4ELi3EEENS4_18smem_ptr_flag_bitsILi16EEENSU_INS5_IJNSA_ILi8EEESG_EEENS5_IJSG_SC_EEEEEEEvNS4_8identityENS4_23SM90_TMA_LOAD_MULTICASTES1C_vS1D_EENS_8epilogue10collective6detail29Sm90TmaWarpSpecializedAdapterINS1H_15DefaultEpilogueISJ_SK_SK_NS1G_6thread17LinearCombinationISJ_Li1EffLNS1L_9ScaleType4KindE0ELNS_15FloatRoundStyleE2ESJ_EENS1_15EpilogueDefaultEEEEEvvEEEEvNT_6ParamsE)
	.align		4
        /*000c*/ 	.word	index@(__assertfail)
	.align		4
        /*0010*/ 	.word	0x00000000
	.align		4
        /*0014*/ 	.word	0xfffffffe
	.align		4
        /*0018*/ 	.word	0x00000000
	.align		4
        /*001c*/ 	.word	0xfffffffd
	.align		4
        /*0020*/ 	.word	0x00000000
	.align		4
        /*0024*/ 	.word	0xfffffffc


//--------------------- .nv.constant4             --------------------------
	.section	.nv.constant4,"a",@progbits
	.align	8
	.align		8
.nv.constant4:
        /*0000*/ 	.dword	__assertfail
	.align		8
        /*0008*/ 	.dword	__unnamed_1
	.align		8
        /*0010*/ 	.dword	_ZN39_INTERNAL_2f967851_4_k_cu_aab0adbd_44344cuda3std3__45__cpo5beginE
	.align		8
        /*0018*/ 	.dword	_ZN39_INTERNAL_2f967851_4_k_cu_aab0adbd_44344cuda3std3__45__cpo3endE
	.align		8
        /*0020*/ 	.dword	_ZN39_INTERNAL_2f967851_4_k_cu_aab0adbd_44344cuda3std3__45__cpo6cbeginE
	.align		8
        /*0028*/ 	.dword	_ZN39_INTERNAL_2f967851_4_k_cu_aab0adbd_44344cuda3std3__45__cpo4cendE
	.align		8
        /*0030*/ 	.dword	_ZN39_INTERNAL_2f967851_4_k_cu_aab0adbd_44344cuda3std3__441_GLOBAL__N__2f967851_4_k_cu_aab0adbd_44346ignoreE
	.align		8
        /*0038*/ 	.dword	_ZN39_INTERNAL_2f967851_4_k_cu_aab0adbd_44344cuda3std3__419piecewise_constructE
	.align		8
        /*0040*/ 	.dword	_ZN39_INTERNAL_2f967851_4_k_cu_aab0adbd_44344cuda3std3__48in_placeE
	.align		8
        /*0048*/ 	.dword	_ZN39_INTERNAL_2f967851_4_k_cu_aab0adbd_44344cuda3std6ranges3__45__cpo4swapE
	.align		8
        /*0050*/ 	.dword	_ZN39_INTERNAL_2f967851_4_k_cu_aab0adbd_44344cuda3std6ranges3__45__cpo9iter_moveE
	.align		8
        /*0058*/ 	.dword	_ZN39_INTERNAL_2f967851_4_k_cu_aab0adbd_44344cute7productE
	.align		8
        /*0060*/ 	.dword	_ZN39_INTERNAL_2f967851_4_k_cu_aab0adbd_44344cute1_E
	.align		8
        /*0068*/ 	.dword	$str$22
	.align		8
        /*0070*/ 	.dword	$str$23


//--------------------- .text._ZN7cutlass13device_kernelINS_4gemm6kernel13GemmUniversalIN4cute5tupleIJiiiiEEENS1_10collective13CollectiveMmaINS1_34MainloopSm90TmaGmmaWarpSpecializedILi4ENS5_IJNS4_1CILi2EEENSA_ILi1EEESC_EEENS1_32KernelTmaWarpSpecializedPingpongEEENS5_IJNSA_ILi64EEENSA_ILi384EEESG_EEENS_6half_tENS5_IJlSC_lEEESJ_SK_NS4_8TiledMMAINS4_8MMA_AtomIJNS4_4SM904GMMA26MMA_64x192x16_F32F16F16_SSILNSO_5MajorE0ELSQ_0ELNSO_7ScaleInE1ELSR_1EEEEEENS4_6LayoutINS5_IJSC_SC_SC_EEENS5_IJNSA_ILi0EEESW_SW_EEEEENS5_IJNS4_10UnderscoreESZ_SZ_EEEEENS4_13SM90_TMA_LOADENS4_14ComposedLayoutINS4_7SwizzleILi3ELi4ELi3EEENS4_18smem_ptr_flag_bitsILi16EEENSU_INS5_IJNSA_ILi8EEESG_EEENS5_IJSG_SC_EEEEEEEvNS4_8identityENS4_23SM90_TMA_LOAD_MULTICASTES1C_vS1D_EENS_8epilogue10collective6detail29Sm90TmaWarpSpecializedAdapterINS1H_15DefaultEpilogueISJ_SK_SK_NS1G_6thread17LinearCombinationISJ_Li1EffLNS1L_9ScaleType4KindE0ELNS_15FloatRoundStyleE2ESJ_EENS1_15EpilogueDefaultEEEEEvvEEEEvNT_6ParamsE --------------------------
	.section	.text._ZN7cutlass13device_kernelINS_4gemm6kernel13GemmUniversalIN4cute5tupleIJiiiiEEENS1_10collective13CollectiveMmaINS1_34MainloopSm90TmaGmmaWarpSpecializedILi4ENS5_IJNS4_1CILi2EEENSA_ILi1EEESC_EEENS1_32KernelTmaWarpSpecializedPingpongEEENS5_IJNSA_ILi64EEENSA_ILi384EEESG_EEENS_6half_tENS5_IJlSC_lEEESJ_SK_NS4_8TiledMMAINS4_8MMA_AtomIJNS4_4SM904GMMA26MMA_64x192x16_F32F16F16_SSILNSO_5MajorE0ELSQ_0ELNSO_7ScaleInE1ELSR_1EEEEEENS4_6LayoutINS5_IJSC_SC_SC_EEENS5_IJNSA_ILi0EEESW_SW_EEEEENS5_IJNS4_10UnderscoreESZ_SZ_EEEEENS4_13SM90_TMA_LOADENS4_14ComposedLayoutINS4_7SwizzleILi3ELi4ELi3EEENS4_18smem_ptr_flag_bitsILi16EEENSU_INS5_IJNSA_ILi8EEESG_EEENS5_IJSG_SC_EEEEEEEvNS4_8identityENS4_23SM90_TMA_LOAD_MULTICASTES1C_vS1D_EENS_8epilogue10collective6detail29Sm90TmaWarpSpecializedAdapterINS1H_15DefaultEpilogueISJ_SK_SK_NS1G_6thread17LinearCombinationISJ_Li1EffLNS1L_9ScaleType4KindE0ELNS_15FloatRoundStyleE2ESJ_EENS1_15EpilogueDefaultEEEEEvvEEEEvNT_6ParamsE,"ax",@progbits
	.align	128
.text._ZN7cutlass13device_kernelINS_4gemm6kernel13GemmUniversalIN4cute5tupleIJiiiiEEENS1_10collective13CollectiveMmaINS1_34MainloopSm90TmaGmmaWarpSpecializedILi4ENS5_IJNS4_1CILi2EEENSA_ILi1EEESC_EEENS1_32KernelTmaWarpSpecializedPingpongEEENS5_IJNSA_ILi64EEENSA_ILi384EEESG_EEENS_6half_tENS5_IJlSC_lEEESJ_SK_NS4_8TiledMMAINS4_8MMA_AtomIJNS4_4SM904GMMA26MMA_64x192x16_F32F16F16_SSILNSO_5MajorE0ELSQ_0ELNSO_7ScaleInE1ELSR_1EEEEEENS4_6LayoutINS5_IJSC_SC_SC_EEENS5_IJNSA_ILi0EEESW_SW_EEEEENS5_IJNS4_10UnderscoreESZ_SZ_EEEEENS4_13SM90_TMA_LOADENS4_14ComposedLayoutINS4_7SwizzleILi3ELi4ELi3EEENS4_18smem_ptr_flag_bitsILi16EEENSU_INS5_IJNSA_ILi8EEESG_EEENS5_IJSG_SC_EEEEEEEvNS4_8identityENS4_23SM90_TMA_LOAD_MULTICASTES1C_vS1D_EENS_8epilogue10collective6detail29Sm90TmaWarpSpecializedAdapterINS1H_15DefaultEpilogueISJ_SK_SK_NS1G_6thread17LinearCombinationISJ_Li1EffLNS1L_9ScaleType4KindE0ELNS_15FloatRoundStyleE2ESJ_EENS1_15EpilogueDefaultEEEEEvvEEEEvNT_6ParamsE:
        .type           _ZN7cutlass13device_kernelINS_4gemm6kernel13GemmUniversalIN4cute5tupleIJiiiiEEENS1_10collective13CollectiveMmaINS1_34MainloopSm90TmaGmmaWarpSpecializedILi4ENS5_IJNS4_1CILi2EEENSA_ILi1EEESC_EEENS1_32KernelTmaWarpSpecializedPingpongEEENS5_IJNSA_ILi64EEENSA_ILi384EEESG_EEENS_6half_tENS5_IJlSC_lEEESJ_SK_NS4_8TiledMMAINS4_8MMA_AtomIJNS4_4SM904GMMA26MMA_64x192x16_F32F16F16_SSILNSO_5MajorE0ELSQ_0ELNSO_7ScaleInE1ELSR_1EEEEEENS4_6LayoutINS5_IJSC_SC_SC_EEENS5_IJNSA_ILi0EEESW_SW_EEEEENS5_IJNS4_10UnderscoreESZ_SZ_EEEEENS4_13SM90_TMA_LOADENS4_14ComposedLayoutINS4_7SwizzleILi3ELi4ELi3EEENS4_18smem_ptr_flag_bitsILi16EEENSU_INS5_IJNSA_ILi8EEESG_EEENS5_IJSG_SC_EEEEEEEvNS4_8identityENS4_23SM90_TMA_LOAD_MULTICASTES1C_vS1D_EENS_8epilogue10collective6detail29Sm90TmaWarpSpecializedAdapterINS1H_15DefaultEpilogueISJ_SK_SK_NS1G_6thread17LinearCombinationISJ_Li1EffLNS1L_9ScaleType4KindE0ELNS_15FloatRoundStyleE2ESJ_EENS1_15EpilogueDefaultEEEEEvvEEEEvNT_6ParamsE,@function
        .size           _ZN7cutlass13device_kernelINS_4gemm6kernel13GemmUniversalIN4cute5tupleIJiiiiEEENS1_10collective13CollectiveMmaINS1_34MainloopSm90TmaGmmaWarpSpecializedILi4ENS5_IJNS4_1CILi2EEENSA_ILi1EEESC_EEENS1_32KernelTmaWarpSpecializedPingpongEEENS5_IJNSA_ILi64EEENSA_ILi384EEESG_EEENS_6half_tENS5_IJlSC_lEEESJ_SK_NS4_8TiledMMAINS4_8MMA_AtomIJNS4_4SM904GMMA26MMA_64x192x16_F32F16F16_SSILNSO_5MajorE0ELSQ_0ELNSO_7ScaleInE1ELSR_1EEEEEENS4_6LayoutINS5_IJSC_SC_SC_EEENS5_IJNSA_ILi0EEESW_SW_EEEEENS5_IJNS4_10UnderscoreESZ_SZ_EEEEENS4_13SM90_TMA_LOADENS4_14ComposedLayoutINS4_7SwizzleILi3ELi4ELi3EEENS4_18smem_ptr_flag_bitsILi16EEENSU_INS5_IJNSA_ILi8EEESG_EEENS5_IJSG_SC_EEEEEEEvNS4_8identityENS4_23SM90_TMA_LOAD_MULTICASTES1C_vS1D_EENS_8epilogue10collective6detail29Sm90TmaWarpSpecializedAdapterINS1H_15DefaultEpilogueISJ_SK_SK_NS1G_6thread17LinearCombinationISJ_Li1EffLNS1L_9ScaleType4KindE0ELNS_15FloatRoundStyleE2ESJ_EENS1_15EpilogueDefaultEEEEEvvEEEEvNT_6ParamsE,(.L_x_456 - _ZN7cutlass13device_kernelINS_4gemm6kernel13GemmUniversalIN4cute5tupleIJiiiiEEENS1_10collective13CollectiveMmaINS1_34MainloopSm90TmaGmmaWarpSpecializedILi4ENS5_IJNS4_1CILi2EEENSA_ILi1EEESC_EEENS1_32KernelTmaWarpSpecializedPingpongEEENS5_IJNSA_ILi64EEENSA_ILi384EEESG_EEENS_6half_tENS5_IJlSC_lEEESJ_SK_NS4_8TiledMMAINS4_8MMA_AtomIJNS4_4SM904GMMA26MMA_64x192x16_F32F16F16_SSILNSO_5MajorE0ELSQ_0ELNSO_7ScaleInE1ELSR_1EEEEEENS4_6LayoutINS5_IJSC_SC_SC_EEENS5_IJNSA_ILi0EEESW_SW_EEEEENS5_IJNS4_10UnderscoreESZ_SZ_EEEEENS4_13SM90_TMA_LOADENS4_14ComposedLayoutINS4_7SwizzleILi3ELi4ELi3EEENS4_18smem_ptr_flag_bitsILi16EEENSU_INS5_IJNSA_ILi8EEESG_EEENS5_IJSG_SC_EEEEEEEvNS4_8identityENS4_23SM90_TMA_LOAD_MULTICASTES1C_vS1D_EENS_8epilogue10collective6detail29Sm90TmaWarpSpecializedAdapterINS1H_15DefaultEpilogueISJ_SK_SK_NS1G_6thread17LinearCombinationISJ_Li1EffLNS1L_9ScaleType4KindE0ELNS_15FloatRoundStyleE2ESJ_EENS1_15EpilogueDefaultEEEEEvvEEEEvNT_6ParamsE)
        .other          _ZN7cutlass13device_kernelINS_4gemm6kernel13GemmUniversalIN4cute5tupleIJiiiiEEENS1_10collective13CollectiveMmaINS1_34MainloopSm90TmaGmmaWarpSpecializedILi4ENS5_IJNS4_1CILi2EEENSA_ILi1EEESC_EEENS1_32KernelTmaWarpSpecializedPingpongEEENS5_IJNSA_ILi64EEENSA_ILi384EEESG_EEENS_6half_tENS5_IJlSC_lEEESJ_SK_NS4_8TiledMMAINS4_8MMA_AtomIJNS4_4SM904GMMA26MMA_64x192x16_F32F16F16_SSILNSO_5MajorE0ELSQ_0ELNSO_7ScaleInE1ELSR_1EEEEEENS4_6LayoutINS5_IJSC_SC_SC_EEENS5_IJNSA_ILi0EEESW_SW_EEEEENS5_IJNS4_10UnderscoreESZ_SZ_EEEEENS4_13SM90_TMA_LOADENS4_14ComposedLayoutINS4_7SwizzleILi3ELi4ELi3EEENS4_18smem_ptr_flag_bitsILi16EEENSU_INS5_IJNSA_ILi8EEESG_EEENS5_IJSG_SC_EEEEEEEvNS4_8identityENS4_23SM90_TMA_LOAD_MULTICASTES1C_vS1D_EENS_8epilogue10collective6detail29Sm90TmaWarpSpecializedAdapterINS1H_15DefaultEpilogueISJ_SK_SK_NS1G_6thread17LinearCombinationISJ_Li1EffLNS1L_9ScaleType4KindE0ELNS_15FloatRoundStyleE2ESJ_EENS1_15EpilogueDefaultEEEEEvvEEEEvNT_6ParamsE,@"STO_CUDA_ENTRY STV_DEFAULT"
_ZN7cutlass13device_kernelINS_4gemm6kernel13GemmUniversalIN4cute5tupleIJiiiiEEENS1_10collective13CollectiveMmaINS1_34MainloopSm90TmaGmmaWarpSpecializedILi4ENS5_IJNS4_1CILi2EEENSA_ILi1EEESC_EEENS1_32KernelTmaWarpSpecializedPingpongEEENS5_IJNSA_ILi64EEENSA_ILi384EEESG_EEENS_6half_tENS5_IJlSC_lEEESJ_SK_NS4_8TiledMMAINS4_8MMA_AtomIJNS4_4SM904GMMA26MMA_64x192x16_F32F16F16_SSILNSO_5MajorE0ELSQ_0ELNSO_7ScaleInE1ELSR_1EEEEEENS4_6LayoutINS5_IJSC_SC_SC_EEENS5_IJNSA_ILi0EEESW_SW_EEEEENS5_IJNS4_10UnderscoreESZ_SZ_EEEEENS4_13SM90_TMA_LOADENS4_14ComposedLayoutINS4_7SwizzleILi3ELi4ELi3EEENS4_18smem_ptr_flag_bitsILi16EEENSU_INS5_IJNSA_ILi8EEESG_EEENS5_IJSG_SC_EEEEEEEvNS4_8identityENS4_23SM90_TMA_LOAD_MULTICASTES1C_vS1D_EENS_8epilogue10collective6detail29Sm90TmaWarpSpecializedAdapterINS1H_15DefaultEpilogueISJ_SK_SK_NS1G_6thread17LinearCombinationISJ_Li1EffLNS1L_9ScaleType4KindE0ELNS_15FloatRoundStyleE2ESJ_EENS1_15EpilogueDefaultEEEEEvvEEEEvNT_6ParamsE:
[----:B------:R-:W0:Y:S02]  /*0000*/  LDC R1, c[0x0][0x28] ;  /* 0x00000a00ff017b82 */ /* 0x000e240000000800 */
[----:B0-----:R-:W-:Y:S01]  /*0010*/  VIADD R1, R1, 0xfffffff8 ;  /* 0xfffffff801017836 */ /* 0x001fe20000000000 */
[----:B------:R-:W0:Y:S01]  /*0020*/  S2R R3, SR_TID.X ;  /* 0x0000000000037919 */ /* 0x000e220000002100 */
[----:B------:R-:W-:Y:S01]  /*0030*/  ELECT P0, URZ, PT ;  /* 0x00000000003f782f */ /* 0x000fe20003800000 */
[----:B------:R-:W-:Y:S01]  /*0040*/  BSSY B0, `(.L_x_0) ;  /* 0x0000014000007945 */ /* 0x000fe20003800000 */
[--C-:B0-----:R-:W-:Y:S02]  /*0050*/  SHF.R.U32.HI R0, RZ, 0x5, R3.reuse ;  /* 0x00000005ff007819 */ /* 0x101fe40000011603 */
[----:B------:R-:W-:-:S03]  /*0060*/  SHF.R.U32.HI R5, RZ, 0x7, R3 ;  /* 0x00000007ff057819 */ /* 0x000fc60000011603 */
[----:B------:R-:W0:Y:S02]  /*0070*/  SHFL.IDX PT, R2, R0, RZ, 0x1f ;  /* 0x00001fff00027589 */ /* 0x000e2400000e0000 */
[----:B0-----:R-:W-:Y:S02]  /*0080*/  R2UR UR6, R2 ;  /* 0x00000000020672ca */ /* 0x001fe400000e0000 */
[----:B------:R0:W1:Y:S11]  /*0090*/  SHFL.IDX PT, R2, R5, RZ, 0x1f ;  /* 0x00001fff05027589 */ /* 0x00007600000e0000 */
[----:B------:R-:W-:-:S02]  /*00a0*/  USHF.R.S32.HI UR4, URZ, 0x1f, UR6 ;  /* 0x0000001f3f047899 */ /* 0x000fc40008011406 */
[----:B------:R-:W-:Y:S02]  /*00b0*/  ISETP.NE.OR P0, PT, RZ, UR6, !P0 ;  /* 0x00000006ff007c0c */ /* 0x000fe4000c705670 */
[----:B------:R-:W-:-:S04]  /*00c0*/  ULEA.HI UR4, UR4, UR6, URZ, 0x2 ;  /* 0x0000000604047291 */ /* 0x000fc8000f8f103f */
[----:B------:R-:W-:-:S04]  /*00d0*/  ULOP3.LUT UR4, UR4, 0xfffffffc, URZ, 0xc0, !UPT ;  /* 0xfffffffc04047892 */ /* 0x000fc8000f8ec03f */
[----:B------:R-:W-:-:S03]  /*00e0*/  UIADD3 UR6, UR6, -UR4, URZ ;  /* 0x8000000406067290 */ /* 0x000fc6000fffe03f */
[----:B01----:R-:W-:Y:S09]  /*00f0*/  @P0 BRA `(.L_x_1) ;  /* 0x0000000000200947 */ /* 0x003ff20003800000 */
[----:B------:R-:W-:Y:S02]  /*0100*/  ULDC.64 UR4, c[0x0][0x198] ;  /* 0x0000660000047ab9 */ /* 0x000fe40000000a00 */
[----:B------:R-:W-:Y:S02]  /*0110*/  UIADD3 UR8, UP0, UR4, 0xf0, URZ ;  /* 0x000000f004087890 */ /* 0x000fe4000ff1e03f */
[----:B------:R-:W-:Y:S02]  /*0120*/  UIADD3 UR4, UP1, UR4, 0x1f0, URZ ;  /* 0x000001f004047890 */ /* 0x000fe4000ff3e03f */
[----:B------:R-:W-:Y:S02]  /*0130*/  UIADD3.X UR9, URZ, UR5, URZ, UP0, !UPT ;  /* 0x000000053f097290 */ /* 0x000fe400087fe43f */
[----:B------:R-:W-:-:S07]  /*0140*/  UIADD3.X UR5, URZ, UR5, URZ, UP1, !UPT ;  /* 0x000000053f057290 */ /* 0x000fce0008ffe43f */
[----:B------:R0:W-:Y:S02]  /*0150*/  UTMACCTL.PF [UR8] ;  /* 0x00000000080079b9 */ /* 0x0001e40008040000 */
[----:B------:R0:W-:Y:S02]  /*0160*/  UTMACCTL.PF [UR4] ;  /* 0x00000000040079b9 */ /* 0x0001e40008040000 */
[----:B0-----:R-:W-:Y:S01]  /*0170*/  NOP ;  /* 0x0000000000007918 */ /* 0x001fe20000000000 */
.L_x_1:
[----:B------:R-:W-:Y:S05]  /*0180*/  BSYNC B0 ;  /* 0x0000000000007941 */ /* 0x000fea0003800000 */
.L_x_0:
[----:B------:R-:W0:Y:S01]  /*0190*/  SHFL.IDX PT, R6, R0, RZ, 0x1f ;  /* 0x00001fff00067589 */ /* 0x000e2200000e0000 */
[----:B------:R-:W-:Y:S01]  /*01a0*/  R2UR UR19, R2 ;  /* 0x00000000021372ca */ /* 0x000fe200000e0000 */
[----:B------:R-:W-:-:S04]  /*01b0*/  UISETP.NE.AND UP0, UPT, UR6, 0x3, UPT ;  /* 0x000000030600788c */ /* 0x000fc8000bf05270 */
[----:B------:R-:W-:-:S08]  /*01c0*/  UISETP.EQ.OR UP0, UPT, UR6, URZ, !UP0 ;  /* 0x0000003f0600728c */ /* 0x000fd0000c702670 */
[----:B------:R-:W-:Y:S02]  /*01d0*/  UIADD3 UR16, UR19, -0x1, URZ ;  /* 0xffffffff13107890 */ /* 0x000fe4000fffe03f */
[----:B------:R-:W-:Y:S02]  /*01e0*/  UISETP.EQ.AND UP0, UPT, UR19, URZ, UP0 ;  /* 0x0000003f1300728c */ /* 0x000fe40008702270 */
[----:B------:R-:W-:Y:S02]  /*01f0*/  UISETP.GE.U32.AND UP1, UPT, UR16, 0x2, UPT ;  /* 0x000000021000788c */ /* 0x000fe4000bf26070 */
[----:B------:R-:W-:Y:S01]  /*0200*/  USEL UR36, URZ, 0x1, !UP0 ;  /* 0x000000013f247887 */ /* 0x000fe2000c000000 */
[----:B0-----:R-:W-:-:S03]  /*0210*/  ISETP.NE.AND P0, PT, R6, RZ, PT ;  /* 0x000000ff0600720c */ /* 0x001fc60003f05270 */
[----:B------:R-:W-:-:S10]  /*0220*/  USEL UR36, UR36, 0x2, UP1 ;  /* 0x0000000224247887 */ /* 0x000fd40008800000 */
[----:B------:R-:W-:Y:S05]  /*0230*/  @P0 BRA `(.L_x_2) ;  /* 0x0000000000580947 */ /* 0x000fea0003800000 */
[----:B------:R-:W0:Y:S01]  /*0240*/  S2UR UR7, SR_CgaCtaId ;  /* 0x00000000000779c3 */ /* 0x000e220000008800 */
[----:B------:R-:W-:Y:S01]  /*0250*/  UMOV UR4, 0x400 ;  /* 0x0000040000047882 */ /* 0x000fe20000000000 */
[----:B------:R-:W-:Y:S01]  /*0260*/  UMOV UR5, 0x1 ;  /* 0x0000000100057882 */ /* 0x000fe20000000000 */
[----:B------:R-:W-:Y:S01]  /*0270*/  UMOV UR8, 0x2 ;  /* 0x0000000200087882 */ /* 0x000fe20000000000 */
[----:B------:R-:W-:Y:S01]  /*0280*/  ELECT P0, URZ, PT ;  /* 0x00000000003f782f */ /* 0x000fe20003800000 */
[----:B------:R-:W-:-:S04]  /*0290*/  UIADD3 UR8, -UR8, 0x100000, URZ ;  /* 0x0010000008087890 */ /* 0x000fc8000fffe13f */
[----:B------:R-:W-:Y:S02]  /*02a0*/  USHF.L.U32 UR9, UR8, 0xb, URZ ;  /* 0x0000000b08097899 */ /* 0x000fe4000800063f */
[----:B------:R-:W-:Y:S02]  /*02b0*/  USHF.L.U32 UR8, UR8, 0x1, URZ ;  /* 0x0000000108087899 */ /* 0x000fe4000800063f */
[----:B0-----:R-:W-:Y:S02]  /*02c0*/  ULEA UR7, UR7, UR4, 0x18 ;  /* 0x0000000407077291 */ /* 0x001fe4000f8ec03f */
[----:B------:R-:W-:-:S04]  /*02d0*/  UIADD3 UR4, -UR5, 0x100000, URZ ;  /* 0x0010000005047890 */ /* 0x000fc8000fffe13f */
[----:B------:R-:W-:Y:S02]  /*02e0*/  USHF.L.U32 UR5, UR4, 0xb, URZ ;  /* 0x0000000b04057899 */ /* 0x000fe4000800063f */
[----:B------:R-:W-:Y:S01]  /*02f0*/  USHF.L.U32 UR4, UR4, 0x1, URZ ;  /* 0x0000000104047899 */ /* 0x000fe2000800063f */
[----:B------:R-:W0:Y:S11]  /*0300*/  FENCE.VIEW.ASYNC.S ;  /* 0x00000000000073c6 */ /* 0x000e360000000000 */
[----:B0-----:R0:W1:Y:S01]  /*0310*/  SYNCS.EXCH.64 URZ, [UR7], UR4 ;  /* 0x00000004073f75b2 */ /* 0x0010620008000100 */
[----:B------:R0:W2:Y:S01]  /*0320*/  SYNCS.EXCH.64 URZ, [UR7+0x20], UR8 ;  /* 0x00002008073f75b2 */ /* 0x0000a20008000100 */
[----:B------:R0:W3:Y:S01]  /*0330*/  SYNCS.EXCH.64 URZ, [UR7+0x8], UR4 ;  /* 0x00000804073f75b2 */ /* 0x0000e20008000100 */
[----:B------:R0:W4:Y:S01]  /*0340*/  SYNCS.EXCH.64 URZ, [UR7+0x28], UR8 ;  /* 0x00002808073f75b2 */ /* 0x0001220008000100 */
[----:B------:R0:W0:Y:S01]  /*0350*/  SYNCS.EXCH.64 URZ, [UR7+0x10], UR4 ;  /* 0x00001004073f75b2 */ /* 0x0000220008000100 */
[----:B------:R0:W0:Y:S01]  /*0360*/  SYNCS.EXCH.64 URZ, [UR7+0x30], UR8 ;  /* 0x00003008073f75b2 */ /* 0x0000220008000100 */
[----:B------:R0:W0:Y:S01]  /*0370*/  SYNCS.EXCH.64 URZ, [UR7+0x18], UR4 ;  /* 0x00001804073f75b2 */ /* 0x0000220008000100 */
[----:B------:R0:W0:Y:S01]  /*0380*/  SYNCS.EXCH.64 URZ, [UR7+0x38], UR8 ;  /* 0x00003808073f75b2 */ /* 0x0000220008000100 */
[----:B------:R-:W-:Y:S01]  /*0390*/  NOP ;  /* 0x0000000000007918 */ /* 0x000fe20000000000 */
.L_x_2:
[----:B------:R-:W5:Y:S01]  /*03a0*/  S2UR UR11, SR_CTAID.X ;  /* 0x00000000000b79c3 */ /* 0x000f620000002500 */
[----:B------:R-:W-:Y:S01]  /*03b0*/  SHF.R.S32.HI R2, RZ, 0x1f, R3 ;  /* 0x0000001fff027819 */ /* 0x000fe20000011403 */
[----:B------:R-:W1:Y:S01]  /*03c0*/  SHFL.IDX PT, R7, R0, RZ, 0x1f ;  /* 0x00001fff00077589 */ /* 0x000e6200000e0000 */
[----:B------:R-:W-:Y:S02]  /*03d0*/  ELECT P0, URZ, PT ;  /* 0x00000000003f782f */ /* 0x000fe40003800000 */
[----:B------:R-:W-:Y:S01]  /*03e0*/  SHF.R.S32.HI R11, RZ, 0x1f, R6 ;  /* 0x0000001fff0b7819 */ /* 0x000fe20000011406 */
[----:B0-----:R-:W-:Y:S01]  /*03f0*/  ULDC UR4, c[0x0][0x150] ;  /* 0x0000540000047ab9 */ /* 0x001fe20000000800 */
[----:B------:R-:W-:Y:S01]  /*0400*/  LEA.HI R2, R2, R3, RZ, 0x7 ;  /* 0x0000000302027211 */ /* 0x000fe200078f38ff */
[----:B------:R-:W0:Y:S01]  /*0410*/  SHFL.IDX PT, R8, R0, RZ, 0x1f ;  /* 0x00001fff00087589 */ /* 0x000e2200000e0000 */
[----:B------:R-:W2:Y:S01]  /*0420*/  S2UR UR9, SR_CTAID.Y ;  /* 0x00000000000979c3 */ /* 0x000ea20000002600 */
[----:B------:R-:W-:-:S02]  /*0430*/  ELECT P1, URZ, PT ;  /* 0x00000000003f782f */ /* 0x000fc40003820000 */
[----:B------:R-:W-:Y:S01]  /*0440*/  LOP3.LUT R2, R2, 0xffffff80, RZ, 0xc0, !PT ;  /* 0xffffff8002027812 */ /* 0x000fe200078ec0ff */
[----:B------:R-:W-:Y:S01]  /*0450*/  ULDC UR7, c[0x0][0x144] ;  /* 0x0000510000077ab9 */ /* 0x000fe20000000800 */
[----:B------:R-:W-:Y:S01]  /*0460*/  LEA.HI R11, R11, R6, RZ, 0x2 ;  /* 0x000000060b0b7211 */ /* 0x000fe200078f10ff */
[----:B------:R-:W3:Y:S01]  /*0470*/  SHFL.IDX PT, R5, R5, RZ, 0x1f ;  /* 0x00001fff05057589 */ /* 0x000ee200000e0000 */
[----:B------:R-:W-:Y:S01]  /*0480*/  UMOV UR13, 0x80 ;  /* 0x00000080000d7882 */ /* 0x000fe20000000000 */
[----:B------:R-:W-:Y:S01]  /*0490*/  IMAD.IADD R4, R3, 0x1, -R2 ;  /* 0x0000000103047824 */ /* 0x000fe200078e0a02 */
[----:B------:R-:W-:Y:S01]  /*04a0*/  LOP3.LUT R11, R11, 0x3ffffffc, RZ, 0xc0, !PT ;  /* 0x3ffffffc0b0b7812 */ /* 0x000fe200078ec0ff */
[----:B------:R-:W-:Y:S01]  /*04b0*/  NOP ;  /* 0x0000000000007918 */ /* 0x000fe20000000000 */
[----:B------:R-:W-:Y:S01]  /*04c0*/  NOP ;  /* 0x0000000000007918 */ /* 0x000fe20000000000 */
[----:B------:R-:W-:Y:S01]  /*04d0*/  ULDC UR18, c[0x0][0x148] ;  /* 0x0000520000127ab9 */ /* 0x000fe20000000800 */
[----:B------:R-:W-:Y:S01]  /*04e0*/  SHF.R.S32.HI R9, RZ, 0x1f, R4 ;  /* 0x0000001fff097819 */ /* 0x000fe20000011404 */
[----:B------:R-:W-:Y:S01]  /*04f0*/  IMAD.IADD R11, R6, 0x1, -R11 ;  /* 0x00000001060b7824 */ /* 0x000fe200078e0a0b */
[----:B------:R-:W-:Y:S01]  /*0500*/  ISETP.NE.AND P2, PT, RZ, UR19, PT ;  /* 0x00000013ff007c0c */ /* 0x000fe2000bf45270 */
[----:B------:R-:W-:Y:S01]  /*0510*/  IMAD.MOV.U32 R17, RZ, RZ, 0x1 ;  /* 0x00000001ff117424 */ /* 0x000fe200078e00ff */
[----:B-----5:R-:W-:-:S02]  /*0520*/  I2FP.F32.U32 R10, UR11 ;  /* 0x0000000b000a7c45 */ /* 0x020fc40008201000 */
[----:B------:R-:W-:Y:S02]  /*0530*/  LEA.HI R2, R9, R4, RZ, 0x3 ;  /* 0x0000000409027211 */ /* 0x000fe400078f18ff */
[----:B-1----:R-:W-:Y:S01]  /*0540*/  ISETP.NE.OR P0, PT, R7, RZ, !P0 ;  /* 0x000000ff0700720c */ /* 0x002fe20004705670 */
[----:B------:R-:W-:Y:S01]  /*0550*/  FMUL R10, R10, UR4 ;  /* 0x000000040a0a7c20 */ /* 0x000fe20008400000 */
[--C-:B------:R-:W-:Y:S01]  /*0560*/  SHF.R.S32.HI R7, RZ, 0x3, R2.reuse ;  /* 0x00000003ff077819 */ /* 0x100fe20000011402 */
[----:B------:R-:W-:Y:S01]  /*0570*/  ULDC UR4, c[0x0][0x154] ;  /* 0x0000550000047ab9 */ /* 0x000fe20000000800 */
[----:B------:R-:W-:Y:S02]  /*0580*/  SHF.R.S32.HI R2, RZ, 0x1f, R2 ;  /* 0x0000001fff027819 */ /* 0x000fe40000011402 */
[----:B0-----:R-:W-:Y:S01]  /*0590*/  ISETP.NE.OR P1, PT, R8, RZ, !P1 ;  /* 0x000000ff0800720c */ /* 0x001fe20004f25670 */
[----:B------:R-:W0:Y:S01]  /*05a0*/  F2I.U32.TRUNC.NTZ R10, R10 ;  /* 0x0000000a000a7305 */ /* 0x000e22000020f000 */
[----:B------:R-:W-:-:S02]  /*05b0*/  LEA.HI R2, R2, R7, RZ, 0x2 ;  /* 0x0000000702027211 */ /* 0x000fc400078f10ff */
[----:B--2---:R-:W-:Y:S02]  /*05c0*/  I2FP.F32.U32 R0, UR9 ;  /* 0x0000000900007c45 */ /* 0x004fe40008201000 */
[----:B------:R-:W-:Y:S01]  /*05d0*/  LOP3.LUT R2, R2, 0xfffffffc, RZ, 0xc0, !PT ;  /* 0xfffffffc02027812 */ /* 0x000fe200078ec0ff */
[----:B------:R-:W-:Y:S02]  /*05e0*/  VOTEU.ALL UP0, P0 ;  /* 0x00000000003f7886 */ /* 0x000fe40000000000 */
[----:B------:R-:W-:Y:S02]  /*05f0*/  FMUL R6, R0, UR4 ;  /* 0x0000000400067c20 */ /* 0x000fe40008400000 */
[----:B------:R-:W-:Y:S01]  /*0600*/  IMAD.IADD R2, R7, 0x1, -R2 ;  /* 0x0000000107027824 */ /* 0x000fe200078e0a02 */
[----:B------:R-:W1:Y:S01]  /*0610*/  @!UP0 S2UR UR12, SR_CgaCtaId ;  /* 0x00000000000c89c3 */ /* 0x000e620000008800 */
[----:B------:R-:W-:Y:S01]  /*0620*/  VOTEU.ALL UP1, P1 ;  /* 0x00000000003f7886 */ /* 0x000fe20000820000 */
[----:B------:R-:W-:Y:S01]  /*0630*/  @!UP0 UMOV UR8, 0x400 ;  /* 0x0000040000088882 */ /* 0x000fe20000000000 */
[----:B------:R-:W-:Y:S01]  /*0640*/  IMAD R2, R11, 0x4, R2 ;  /* 0x000000040b027824 */ /* 0x000fe200078e0202 */
[----:B0-----:R-:W-:Y:S01]  /*0650*/  R2UR UR4, R10 ;  /* 0x000000000a0472ca */ /* 0x001fe200000e0000 */
[----:B------:R-:W0:Y:S01]  /*0660*/  F2I.U32.TRUNC.NTZ R6, R6 ;  /* 0x0000000600067305 */ /* 0x000e22000020f000 */
[----:B------:R-:W-:Y:S01]  /*0670*/  @!UP1 UMOV UR14, 0x400 ;  /* 0x00000400000e9882 */ /* 0x000fe20000000000 */
[C---:B------:R-:W-:Y:S01]  /*0680*/  IMAD.SHL.U32 R19, R2.reuse, 0x4, RZ ;  /* 0x0000000402137824 */ /* 0x040fe200078e00ff */
[----:B------:R-:W-:Y:S01]  /*0690*/  LEA.HI R0, R2, R2, RZ, 0x1 ;  /* 0x0000000202007211 */ /* 0x000fe200078f08ff */
[----:B------:R-:W2:Y:S01]  /*06a0*/  @!UP1 S2UR UR15, SR_CgaCtaId ;  /* 0x00000000000f99c3 */ /* 0x000ea20000008800 */
[----:B------:R-:W-:Y:S01]  /*06b0*/  VOTEU.ALL UP2, P1 ;  /* 0x00000000003f7886 */ /* 0x000fe20000840000 */
[----:B------:R-:W-:Y:S01]  /*06c0*/  VOTEU.ALL UP3, P1 ;  /* 0x00000000003f7886 */ /* 0x000fe20000860000 */
[----:B------:R-:W-:Y:S01]  /*06d0*/  LOP3.LUT R7, R0, 0xfffffffe, RZ, 0xc0, !PT ;  /* 0xfffffffe00077812 */ /* 0x000fe200078ec0ff */
[----:B------:R-:W-:Y:S01]  /*06e0*/  VOTEU.ALL UP4, P1 ;  /* 0x00000000003f7886 */ /* 0x000fe20000880000 */
[----:B------:R-:W-:Y:S01]  /*06f0*/  LOP3.LUT R19, R2, 0xc, R19, 0x78, !PT ;  /* 0x0000000c02137812 */ /* 0x000fe200078e7813 */
[----:B------:R-:W-:-:S02]  /*0700*/  VOTEU.ALL UP5, P1 ;  /* 0x00000000003f7886 */ /* 0x000fc400008a0000 */
[----:B------:R-:W-:Y:S01]  /*0710*/  IMAD.IADD R7, R2, 0x1, -R7 ;  /* 0x0000000102077824 */ /* 0x000fe200078e0a07 */
[----:B------:R-:W-:Y:S01]  /*0720*/  UIADD3 UR4, -UR4, URZ, URZ ;  /* 0x0000003f04047290 */ /* 0x000fe2000fffe13f */
[----:B------:R-:W5:Y:S01]  /*0730*/  LDC R2, c[0x0][0x140] ;  /* 0x00005000ff027b82 */ /* 0x000f620000000800 */
[----:B0-----:R-:W-:Y:S02]  /*0740*/  R2UR UR10, R6 ;  /* 0x00000000060a72ca */ /* 0x001fe400000e0000 */
[----:B------:R-:W-:Y:S02]  /*0750*/  UIMAD UR7, UR7, UR4, UR11 ;  /* 0x00000004070772a4 */ /* 0x000fe4000f8e020b */
[----:B-1----:R-:W-:Y:S01]  /*0760*/  @!UP0 ULEA UR8, UR12, UR8, 0x18 ;  /* 0x000000080c088291 */ /* 0x002fe2000f8ec03f */
[----:B------:R-:W-:Y:S01]  /*0770*/  UMOV UR4, 0x20 ;  /* 0x0000002000047882 */ /* 0x000fe20000000000 */
[----:B------:R-:W-:-:S04]  /*0780*/  @!UP1 UIADD3 UR12, -UR13, 0x100000, URZ ;  /* 0x001000000d0c9890 */ /* 0x000fc8000fffe13f */
[----:B------:R-:W-:Y:S02]  /*0790*/  @!UP1 USHF.L.U32 UR13, UR12, 0xb, URZ ;  /* 0x0000000b0c0d9899 */ /* 0x000fe4000800063f */
[----:B------:R-:W-:Y:S01]  /*07a0*/  @!UP1 USHF.L.U32 UR12, UR12, 0x1, URZ ;  /* 0x000000010c0c9899 */ /* 0x000fe2000800063f */
[----:B------:R-:W-:Y:S01]  /*07b0*/  ISETP.NE.AND P3, PT, R7, UR7, PT ;  /* 0x0000000707007c0c */ /* 0x000fe2000bf65270 */
[----:B------:R-:W-:-:S04]  /*07c0*/  @!UP0 UIADD3 UR4, -UR4, 0x100000, URZ ;  /* 0x0010000004048890 */ /* 0x000fc8000fffe13f */
[----:B------:R-:W-:Y:S02]  /*07d0*/  @!UP0 USHF.L.U32 UR5, UR4, 0xb, URZ ;  /* 0x0000000b04058899 */ /* 0x000fe4000800063f */
[----:B------:R-:W-:Y:S01]  /*07e0*/  @!UP0 USHF.L.U32 UR4, UR4, 0x1, URZ ;  /* 0x0000000104048899 */ /* 0x000fe2000800063f */
[----:B------:R-:W-:Y:S01]  /*07f0*/  VOTEU.ALL UP0, P0 ;  /* 0x00000000003f7886 */ /* 0x000fe20000000000 */
[----:B--2---:R-:W-:Y:S01]  /*0800*/  @!UP1 ULEA UR14, UR15, UR14, 0x18 ;  /* 0x0000000e0f0e9291 */ /* 0x004fe2000f8ec03f */
[----:B------:R-:W-:Y:S01]  /*0810*/  VOTEU.ALL UP1, P0 ;  /* 0x00000000003f7886 */ /* 0x000fe20000020000 */
[----:B------:R-:W-:Y:S01]  /*0820*/  UIADD3 UR10, -UR10, URZ, URZ ;  /* 0x0000003f0a0a7290 */ /* 0x000fe2000fffe13f */
[----:B------:R-:W-:Y:S01]  /*0830*/  LOP3.LUT P0, RZ, R4, 0x7, RZ, 0xc0, !PT ;  /* 0x0000000704ff7812 */ /* 0x000fe2000780c0ff */
[----:B------:R-:W0:Y:S06]  /*0840*/  FENCE.VIEW.ASYNC.S ;  /* 0x00000000000073c6 */ /* 0x000e2c0000000000 */
[----:B0-----:R-:W0:Y:S01]  /*0850*/  @!UP0 SYNCS.EXCH.64 URZ, [UR8+0x70], UR4 ;  /* 0x00007004083f85b2 */ /* 0x001e220008000100 */
[----:B------:R-:W-:-:S02]  /*0860*/  @P3 LEA.HI R0, R19, R19, RZ, 0x1 ;  /* 0x0000001313003211 */ /* 0x000fc400078f08ff */
[----:B-----5:R-:W-:Y:S02]  /*0870*/  ISETP.EQ.U32.AND P1, PT, R2, 0x1, PT ;  /* 0x000000010200780c */ /* 0x020fe40003f22070 */
[----:B------:R-:W-:Y:S02]  /*0880*/  @P3 SHF.R.S32.HI R0, RZ, 0x1, R0 ;  /* 0x00000001ff003819 */ /* 0x000fe40000011400 */
[----:B------:R-:W-:Y:S01]  /*0890*/  ISETP.LT.U32.AND P0, PT, R19, 0x2, !P0 ;  /* 0x000000021300780c */ /* 0x000fe20004701070 */
[----:B------:R1:W2:Y:S01]  /*08a0*/  @!UP1 SYNCS.EXCH.64 URZ, [UR8+0x78], UR4 ;  /* 0x00007804083f95b2 */ /* 0x0002a20008000100 */
[----:B------:R-:W-:Y:S01]  /*08b0*/  NOP ;  /* 0x0000000000007918 */ /* 0x000fe20000000000 */
[----:B-1----:R-:W-:Y:S01]  /*08c0*/  UIMAD UR4, UR18, UR10, UR9 ;  /* 0x0000000a120472a4 */ /* 0x002fe2000f8e0209 */
[----:B---3--:R-:W-:Y:S01]  /*08d0*/  R2UR UR8, R5 ;  /* 0x00000000050872ca */ /* 0x008fe200000e0000 */
[----:B------:R1:W3:Y:S04]  /*08e0*/  @!UP2 SYNCS.EXCH.64 URZ, [UR14+0x50], UR12 ;  /* 0x0000500c0e3fa5b2 */ /* 0x0002e80008000100 */
[----:B------:R-:W-:-:S02]  /*08f0*/  @P3 ISETP.NE.AND P4, PT, R0, UR4, PT ;  /* 0x0000000400003c0c */ /* 0x000fc4000bf85270 */
[----:B------:R-:W-:Y:S02]  /*0900*/  SEL R0, RZ, 0x1, !P0 ;  /* 0x00000001ff007807 */ /* 0x000fe40004000000 */
[----:B------:R-:W-:-:S04]  /*0910*/  @P3 SEL R17, RZ, 0x1, P4 ;  /* 0x00000001ff113807 */ /* 0x000fc80002000000 */
[----:B------:R-:W-:Y:S01]  /*0920*/  LOP3.LUT R17, R17, R0, RZ, 0xc0, !PT ;  /* 0x0000000011117212 */ /* 0x000fe200078ec0ff */
[----:B------:R1:W0:Y:S01]  /*0930*/  @!UP3 SYNCS.EXCH.64 URZ, [UR14+0x58], UR12 ;  /* 0x0000580c0e3fb5b2 */ /* 0x0002220008000100 */
[----:B------:R1:W0:Y:S01]  /*0940*/  @!UP4 SYNCS.EXCH.64 URZ, [UR14+0x60], UR12 ;  /* 0x0000600c0e3fc5b2 */ /* 0x0002220008000100 */
[----:B------:R1:W0:Y:S01]  /*0950*/  @!UP5 SYNCS.EXCH.64 URZ, [UR14+0x68], UR12 ;  /* 0x0000680c0e3fd5b2 */ /* 0x0002220008000100 */
[----:B------:R-:W-:Y:S01]  /*0960*/  NOP ;  /* 0x0000000000007918 */ /* 0x000fe20000000000 */
[----:B-1----:R-:W-:Y:S05]  /*0970*/  @!P1 BRA `(.L_x_3) ;  /* 0x0000000000089947 */ /* 0x002fea0003800000 */
[----:B0-234-:R-:W-:Y:S01]  /*0980*/  UCGABAR_ARV ;  /* 0x00000000000079c7 */ /* 0x01dfe20008000000 */
[----:B------:R-:W-:Y:S05]  /*0990*/  BRA `(.L_x_4) ;  /* 0x0000000000047947 */ /* 0x000fea0003800000 */
.L_x_3:
[----:B0-234-:R-:W-:Y:S01]  /*09a0*/  NOP ;  /* 0x0000000000007918 */ /* 0x01dfe20000000000 */
.L_x_4:
[----:B------:R-:W-:Y:S01]  /*09b0*/  ULDC.64 UR4, c[0x0][0x598] ;  /* 0x0001660000047ab9 */ /* 0x000fe20000000a00 */
[----:B------:R-:W-:Y:S01]  /*09c0*/  ULDC.64 UR54, c[0x0][0x208] ;  /* 0x0000820000367ab9 */ /* 0x000fe20000000a00 */
[----:B------:R-:W-:-:S04]  /*09d0*/  ISETP.NE.U32.AND P0, PT, RZ, UR4, PT ;  /* 0x00000004ff007c0c */ /* 0x000fc8000bf05070 */
[----:B------:R-:W-:-:S13]  /*09e0*/  ISETP.NE.AND.EX P0, PT, RZ, UR5, PT, P0 ;  /* 0x00000005ff007c0c */ /* 0x000fda000bf05300 */
[----:B------:R-:W-:Y:S05]  /*09f0*/  @!P0 BRA `(.L_x_5) ;  /* 0x00000000001c8947 */ /* 0x000fea0003800000 */
[----:B------:R-:W0:Y:S02]  /*0a00*/  LDC.64 R6, c[0x0][0x598] ;  /* 0x00016600ff067b82 */ /* 0x000e240000000a00 */
[----:B0-----:R-:W2:Y:S02]  /*0a10*/  LDG.E.64 R6, desc[UR54][R6.64] ;  /* 0x0000003606067981 */ /* 0x001ea4000c1e1b00 */
[----:B--2---:R-:W-:-:S04]  /*0a20*/  ISETP.NE.U32.AND P0, PT, R6, RZ, PT ;  /* 0x000000ff0600720c */ /* 0x004fc80003f05070 */
[----:B------:R-:W-:-:S13]  /*0a30*/  ISETP.NE.AND.EX P0, PT, R7, RZ, PT, P0 ;  /* 0x000000ff0700720c */ /* 0x000fda0003f05300 */
[----:B------:R-:W-:Y:S05]  /*0a40*/  @!P0 BRA `(.L_x_5) ;  /* 0x0000000000088947 */ /* 0x000fea0003800000 */
[----:B------:R0:W5:Y:S01]  /*0a50*/  LD.E R2, desc[UR54][R6.64] ;  /* 0x0000003606027980 */ /* 0x000162000c101900 */
[----:B------:R-:W-:Y:S05]  /*0a60*/  BRA `(.L_x_6) ;  /* 0x0000000000247947 */ /* 0x000fea0003800000 */
.L_x_5:
[----:B------:R-:W-:Y:S02]  /*0a70*/  ULDC.64 UR4, c[0x0][0x588] ;  /* 0x0001620000047ab9 */ /* 0x000fe40000000a00 */
[----:B------:R-:W-:-:S04]  /*0a80*/  ISETP.NE.U32.AND P0, PT, RZ, UR4, PT ;  /* 0x00000004ff007c0c */ /* 0x000fc8000bf05070 */
[----:B------:R-:W-:-:S13]  /*0a90*/  ISETP.NE.AND.EX P0, PT, RZ, UR5, PT, P0 ;  /* 0x00000005ff007c0c */ /* 0x000fda000bf05300 */
[----:B------:R-:W-:Y:S05]  /*0aa0*/  @!P0 BRA `(.L_x_7) ;  /* 0x00000000000c8947 */ /* 0x000fea0003800000 */
[----:B------:R-:W0:Y:S02]  /*0ab0*/  LDC.64 R6, c[0x0][0x588] ;  /* 0x00016200ff067b82 */ /* 0x000e240000000a00 */
[----:B0-----:R1:W5:Y:S01]  /*0ac0*/  LDG.E R2, desc[UR54][R6.64] ;  /* 0x0000003606027981 */ /* 0x001362000c1e1900 */
[----:B------:R-:W-:Y:S05]  /*0ad0*/  BRA `(.L_x_6) ;  /* 0x0000000000087947 */ /* 0x000fea0003800000 */
.L_x_7:
[----:B------:R-:W-:Y:S02]  /*0ae0*/  ULDC UR4, c[0x0][0x580] ;  /* 0x0001600000047ab9 */ /* 0x000fe40000000800 */
[----:B------:R-:W-:-:S07]  /*0af0*/  IMAD.U32 R2, RZ, RZ, UR4 ;  /* 0x00000004ff027e24 */ /* 0x000fce000f8e00ff */
.L_x_6:
[----:B------:R-:W-:Y:S02]  /*0b00*/  ULDC.64 UR4, c[0x0][0x5a0] ;  /* 0x0001680000047ab9 */ /* 0x000fe40000000a00 */
[----:B------:R-:W-:-:S04]  /*0b10*/  ISETP.NE.U32.AND P0, PT, RZ, UR4, PT ;  /* 0x00000004ff007c0c */ /* 0x000fc8000bf05070 */
[----:B------:R-:W-:-:S13]  /*0b20*/  ISETP.NE.AND.EX P0, PT, RZ, UR5, PT, P0 ;  /* 0x00000005ff007c0c */ /* 0x000fda000bf05300 */
[----:B------:R-:W-:Y:S05]  /*0b30*/  @!P0 BRA `(.L_x_8) ;  /* 0x00000000001c8947 */ /* 0x000fea0003800000 */
[----:B01----:R-:W0:Y:S02]  /*0b40*/  LDC.64 R6, c[0x0][0x5a0] ;  /* 0x00016800ff067b82 */ /* 0x003e240000000a00 */
[----:B0-----:R-:W2:Y:S02]  /*0b50*/  LDG.E.64 R6, desc[UR54][R6.64] ;  /* 0x0000003606067981 */ /* 0x001ea4000c1e1b00 */
[----:B--2---:R-:W-:-:S04]  /*0b60*/  ISETP.NE.U32.AND P0, PT, R6, RZ, PT ;  /* 0x000000ff0600720c */ /* 0x004fc80003f05070 */
[----:B------:R-:W-:-:S13]  /*0b70*/  ISETP.NE.AND.EX P0, PT, R7, RZ, PT, P0 ;  /* 0x000000ff0700720c */ /* 0x000fda0003f05300 */
[----:B------:R-:W-:Y:S05]  /*0b80*/  @!P0 BRA `(.L_x_8) ;  /* 0x0000000000088947 */ /* 0x000fea0003800000 */
[----:B------:R0:W5:Y:S01]  /*0b90*/  LD.E R16, desc[UR54][R6.64] ;  /* 0x0000003606107980 */ /* 0x000162000c101900 */
[----:B------:R-:W-:Y:S05]  /*0ba0*/  BRA `(.L_x_9) ;  /* 0x0000000000247947 */ /* 0x000fea0003800000 */
.L_x_8:
[----:B------:R-:W-:Y:S02]  /*0bb0*/  ULDC.64 UR4, c[0x0][0x590] ;  /* 0x0001640000047ab9 */ /* 0x000fe40000000a00 */
[----:B------:R-:W-:-:S04]  /*0bc0*/  ISETP.NE.U32.AND P0, PT, RZ, UR4, PT ;  /* 0x00000004ff007c0c */ /* 0x000fc8000bf05070 */
[----:B------:R-:W-:-:S13]  /*0bd0*/  ISETP.NE.AND.EX P0, PT, RZ, UR5, PT, P0 ;  /* 0x00000005ff007c0c */ /* 0x000fda000bf05300 */
[----:B------:R-:W-:Y:S05]  /*0be0*/  @!P0 BRA `(.L_x_10) ;  /* 0x00000000000c8947 */ /* 0x000fea0003800000 */
[----:B01----:R-:W0:Y:S02]  /*0bf0*/  LDC.64 R6, c[0x0][0x590] ;  /* 0x00016400ff067b82 */ /* 0x003e240000000a00 */
[----:B0-----:R1:W5:Y:S01]  /*0c00*/  LDG.E R16, desc[UR54][R6.64] ;  /* 0x0000003606107981 */ /* 0x001362000c1e1900 */
[----:B------:R-:W-:Y:S05]  /*0c10*/  BRA `(.L_x_9) ;  /* 0x0000000000087947 */ /* 0x000fea0003800000 */
.L_x_10:
[----:B------:R-:W-:Y:S02]  /*0c20*/  ULDC UR4, c[0x0][0x584] ;  /* 0x0001610000047ab9 */ /* 0x000fe40000000800 */
[----:B------:R-:W-:-:S07]  /*0c30*/  IMAD.U32 R16, RZ, RZ, UR4 ;  /* 0x00000004ff107e24 */ /* 0x000fce000f8e00ff */
.L_x_9:
[----:B------:R-:W-:Y:S01]  /*0c40*/  ULDC UR4, c[0x0][0x65c] ;  /* 0x0001970000047ab9 */ /* 0x000fe20000000800 */
[----:B01----:R-:W0:Y:S01]  /*0c50*/  LDC.64 R6, c[0x0][0x650] ;  /* 0x00019400ff067b82 */ /* 0x003e220000000a00 */
[----:B------:R-:W-:Y:S01]  /*0c60*/  UISETP.NE.AND UP2, UPT, UR4, 0x1, UPT ;  /* 0x000000010400788c */ /* 0x000fe2000bf45270 */
[----:B------:R-:W-:Y:S01]  /*0c70*/  IMAD.MOV.U32 R5, RZ, RZ, -0x1 ;  /* 0xffffffffff057424 */ /* 0x000fe200078e00ff */
[----:B------:R-:W-:Y:S01]  /*0c80*/  UISETP.NE.AND UP0, UPT, UR19, 0x2, UPT ;  /* 0x000000021300788c */ /* 0x000fe2000bf05270 */
[----:B------:R-:W-:Y:S01]  /*0c90*/  IMAD.MOV.U32 R18, RZ, RZ, -0x1 ;  /* 0xffffffffff127424 */ /* 0x000fe200078e00ff */
[----:B------:R-:W-:-:S07]  /*0ca0*/  UP2UR UR38, UPR, URZ, 0x4 ;  /* 0x000000043f267883 */ /* 0x000fce0008000000 */
[----:B------:R-:W-:Y:S01]  /*0cb0*/  @UP2 ULDC UR14, c[0x0][0x10] ;  /* 0x00000400000e2ab9 */ /* 0x000fe20000000800 */
[----:B------:R-:W-:Y:S01]  /*0cc0*/  @UP2 UMOV UR4, UR9 ;  /* 0x0000000900042c82 */ /* 0x000fe20008000000 */
[----:B------:R-:W-:Y:S01]  /*0cd0*/  @UP2 UMOV UR5, URZ ;  /* 0x0000003f00052c82 */ /* 0x000fe20008000000 */
[----:B------:R-:W-:Y:S01]  /*0ce0*/  @!UP2 ULDC UR17, c[0x0][0xc] ;  /* 0x000003000011aab9 */ /* 0x000fe20000000800 */
[----:B------:R-:W-:Y:S01]  /*0cf0*/  @UP2 UIMAD.WIDE.U32 UR14, UR11, UR14, UR4 ;  /* 0x0000000e0b0e22a5 */ /* 0x000fe2000f8e0004 */
[----:B------:R-:W-:Y:S02]  /*0d00*/  ULDC UR12, c[0x0][0xc] ;  /* 0x00000300000c7ab9 */ /* 0x000fe40000000800 */
[----:B------:R-:W-:Y:S01]  /*0d10*/  @UP2 UMOV UR4, URZ ;  /* 0x0000003f00042c82 */ /* 0x000fe20008000000 */
[----:B------:R-:W-:Y:S01]  /*0d20*/  UMOV UR5, URZ ;  /* 0x0000003f00057c82 */ /* 0x000fe20008000000 */
[----:B------:R-:W-:Y:S01]  /*0d30*/  @UP2 UIADD3 UR15, UR15, UR4, URZ ;  /* 0x000000040f0f2290 */ /* 0x000fe2000fffe03f */
[----:B------:R-:W-:-:S02]  /*0d40*/  ULDC UR13, c[0x0][0x10] ;  /* 0x00000400000d7ab9 */ /* 0x000fc40000000800 */
[----:B------:R-:W-:Y:S01]  /*0d50*/  UMOV UR4, UR11 ;  /* 0x0000000b00047c82 */ /* 0x000fe20008000000 */
[----:B------:R-:W-:Y:S02]  /*0d60*/  UIMAD.WIDE.U32 UR12, UR12, UR13, URZ ;  /* 0x0000000d0c0c72a5 */ /* 0x000fe4000f8e003f */
[----:B------:R-:W-:Y:S01]  /*0d70*/  @!UP2 UIMAD.WIDE.U32 UR4, UR9, UR17, UR4 ;  /* 0x000000110904a2a5 */ /* 0x000fe2000f8e0004 */
[----:B------:R-:W-:Y:S02]  /*0d80*/  ULDC UR11, c[0x0][0x14] ;  /* 0x00000500000b7ab9 */ /* 0x000fe40000000800 */
[----:B------:R-:W-:Y:S02]  /*0d90*/  UIMAD.WIDE.U32 UR52, UR12, UR11, URZ ;  /* 0x0000000b0c3472a5 */ /* 0x000fe4000f8e003f */
[----:B------:R-:W-:Y:S02]  /*0da0*/  UIMAD UR37, UR13, UR11, URZ ;  /* 0x0000000b0d2572a4 */ /* 0x000fe4000f8e023f */
[----:B------:R-:W-:Y:S01]  /*0db0*/  @!UP2 UMOV UR14, UR4 ;  /* 0x00000004000eac82 */ /* 0x000fe20008000000 */
[----:B------:R-:W-:Y:S01]  /*0dc0*/  @!UP2 UMOV UR15, UR5 ;  /* 0x00000005000fac82 */ /* 0x000fe20008000000 */
[----:B------:R-:W-:-:S02]  /*0dd0*/  UIADD3 UR4, UP1, UR14, UR52, URZ ;  /* 0x000000340e047290 */ /* 0x000fc4000ff3e03f */
[----:B------:R-:W-:Y:S02]  /*0de0*/  UIADD3 UR37, UR53, UR37, URZ ;  /* 0x0000002535257290 */ /* 0x000fe4000fffe03f */
[----:B------:R-:W-:Y:S02]  /*0df0*/  USEL UR4, UR4, UR14, !UP0 ;  /* 0x0000000e04047287 */ /* 0x000fe4000c000000 */
[----:B------:R-:W-:-:S04]  /*0e00*/  UIADD3.X UR5, UR15, UR37, URZ, UP1, !UPT ;  /* 0x000000250f057290 */ /* 0x000fc80008ffe43f */
[----:B0-----:R-:W-:Y:S01]  /*0e10*/  ISETP.LE.U32.AND P0, PT, R6, UR4, PT ;  /* 0x0000000406007c0c */ /* 0x001fe2000bf03070 */
[----:B------:R-:W-:Y:S01]  /*0e20*/  USEL UR5, UR5, UR15, !UP0 ;  /* 0x0000000f05057287 */ /* 0x000fe2000c000000 */
[----:B------:R-:W-:Y:S02]  /*0e30*/  IMAD.MOV.U32 R6, RZ, RZ, -0x1 ;  /* 0xffffffffff067424 */ /* 0x000fe400078e00ff */
[----:B------:R-:W-:-:S03]  /*0e40*/  IMAD.U32 R23, RZ, RZ, UR4 ;  /* 0x00000004ff177e24 */ /* 0x000fc6000f8e00ff */
[----:B------:R0:W-:Y:S01]  /*0e50*/  STL [R1], R6 ;  /* 0x0000000601007387 */ /* 0x0001e20000100800 */
[----:B------:R-:W-:Y:S02]  /*0e60*/  IMAD.U32 R0, RZ, RZ, UR5 ;  /* 0x00000005ff007e24 */ /* 0x000fe4000f8e00ff */
[----:B------:R-:W-:Y:S01]  /*0e70*/  IMAD.U32 R22, RZ, RZ, UR5 ;  /* 0x00000005ff167e24 */ /* 0x000fe2000f8e00ff */
[----:B------:R0:W-:Y:S02]  /*0e80*/  STL [R1+0x4], R5 ;  /* 0x0000040501007387 */ /* 0x0001e40000100800 */
[----:B------:R-:W-:Y:S02]  /*0e90*/  ISETP.GE.U32.AND.EX P0, PT, R0, R7, PT, P0 ;  /* 0x000000070000720c */ /* 0x000fe40003f06100 */
[----:B------:R-:W-:-:S11]  /*0ea0*/  PRMT R0, RZ, 0x7610, R0 ;  /* 0x00007610ff007816 */ /* 0x000fd60000000000 */
[----:B0-----:R-:W-:Y:S05]  /*0eb0*/  @P0 BRA `(.L_x_11) ;  /* 0x0000000400580947 */ /* 0x001fea0003800000 */
[----:B------:R-:W-:Y:S01]  /*0ec0*/  ULDC.64 UR20, c[0x0][0x628] ;  /* 0x00018a0000147ab9 */ /* 0x000fe20000000a00 */
[C---:B------:R-:W-:Y:S01]  /*0ed0*/  R2UR UR22, R23.reuse ;  /* 0x00000000171672ca */ /* 0x040fe200000e0000 */
[----:B------:R-:W-:Y:S01]  /*0ee0*/  ULDC UR19, c[0x0][0x630] ;  /* 0x00018c0000137ab9 */ /* 0x000fe20000000800 */
[----:B------:R-:W-:Y:S02]  /*0ef0*/  ISETP.NE.U32.AND P0, PT, RZ, UR20, PT ;  /* 0x00000014ff007c0c */ /* 0x000fe4000bf05070 */
[----:B------:R-:W-:Y:S02]  /*0f00*/  R2UR UR4, R23 ;  /* 0x00000000170472ca */ /* 0x000fe400000e0000 */
[----:B------:R-:W-:Y:S02]  /*0f10*/  ISETP.NE.AND.EX P0, PT, RZ, UR21, PT, P0 ;  /* 0x00000015ff007c0c */ /* 0x000fe4000bf05300 */
[----:B------:R-:W-:-:S11]  /*0f20*/  R2UR UR5, R22 ;  /* 0x00000000160572ca */ /* 0x000fd600000e0000 */
[----:B------:R-:W-:Y:S05]  /*0f30*/  @!P0 BRA `(.L_x_12) ;  /* 0x0000000000308947 */ /* 0x000fea0003800000 */
[----:B------:R-:W-:Y:S01]  /*0f40*/  R2UR UR4, R23 ;  /* 0x00000000170472ca */ /* 0x000fe200000e0000 */
[----:B------:R-:W-:Y:S01]  /*0f50*/  ULDC UR11, c[0x0][0x634] ;  /* 0x00018d00000b7ab9 */ /* 0x000fe20000000800 */
[----:B------:R-:W-:-:S11]  /*0f60*/  R2UR UR17, R22 ;  /* 0x00000000161172ca */ /* 0x000fd600000e0000 */
[----:B------:R-:W-:-:S04]  /*0f70*/  UIADD3 UR11, UP1, UR4, UR11, URZ ;  /* 0x0000000b040b7290 */ /* 0x000fc8000ff3e03f */
[----:B------:R-:W-:-:S04]  /*0f80*/  UIADD3.X UR17, URZ, UR17, URZ, UP1, !UPT ;  /* 0x000000113f117290 */ /* 0x000fc80008ffe43f */
[----:B------:R-:W-:-:S04]  /*0f90*/  UIMAD.WIDE.U32 UR4, UR17, UR20, URZ ;  /* 0x00000014110472a5 */ /* 0x000fc8000f8e003f */
[----:B------:R-:W-:Y:S02]  /*0fa0*/  UIMAD.WIDE.U32 UR12, UP1, UR11, UR21, UR4 ;  /* 0x000000150b0c72a5 */ /* 0x000fe4000f820004 */
[----:B------:R-:W-:Y:S02]  /*0fb0*/  UIMAD.WIDE.U32 UR4, UR11, UR20, URZ ;  /* 0x000000140b0472a5 */ /* 0x000fe4000f8e003f */
[----:B------:R-:W-:Y:S02]  /*0fc0*/  UIADD3.X UR15, URZ, URZ, URZ, UP1, !UPT ;  /* 0x0000003f3f0f7290 */ /* 0x000fe40008ffe43f */
[----:B------:R-:W-:Y:S01]  /*0fd0*/  UIADD3 URZ, UP1, UR5, UR12, URZ ;  /* 0x0000000c053f7290 */ /* 0x000fe2000ff3e03f */
[----:B------:R-:W-:-:S03]  /*0fe0*/  UMOV UR14, UR13 ;  /* 0x0000000d000e7c82 */ /* 0x000fc60008000000 */
[----:B------:R-:W-:-:S12]  /*0ff0*/  UIMAD.WIDE.U32.X UR4, UR17, UR21, UR14, UP1 ;  /* 0x00000015110472a5 */ /* 0x000fd800088e040e */
.L_x_12:
[----:B------:R-:W-:Y:S01]  /*1000*/  USHF.R.U64 UR4, UR4, UR19, UR5 ;  /* 0x0000001304047299 */ /* 0x000fe20008001205 */
[----:B------:R-:W-:Y:S01]  /*1010*/  R2UR UR13, R22 ;  /* 0x00000000160d72ca */ /* 0x000fe200000e0000 */
[----:B------:R-:W-:Y:S02]  /*1020*/  USHF.R.U32.HI UR5, URZ, UR19, UR5 ;  /* 0x000000133f057299 */ /* 0x000fe40008011605 */
[----:B------:R-:W-:Y:S01]  /*1030*/  UIADD3 UR11, UP1, URZ, -UR4, URZ ;  /* 0x800000043f0b7290 */ /* 0x000fe2000ff3e03f */
[----:B------:R-:W-:Y:S01]  /*1040*/  ULDC.64 UR14, c[0x0][0x620] ;  /* 0x00018800000e7ab9 */ /* 0x000fe20000000a00 */
[----:B------:R-:W-:Y:S02]  /*1050*/  UMOV UR12, UR22 ;  /* 0x00000016000c7c82 */ /* 0x000fe40008000000 */
[----:B------:R-:W-:Y:S02]  /*1060*/  UIADD3.X UR5, URZ, ~UR5, URZ, UP1, !UPT ;  /* 0x800000053f057290 */ /* 0x000fe40008ffe43f */
[----:B------:R-:W-:-:S02]  /*1070*/  UISETP.NE.AND UP2, UPT, UR38, URZ, UPT ;  /* 0x0000003f2600728c */ /* 0x000fc4000bf45270 */
[----:B------:R-:W-:Y:S02]  /*1080*/  UIMAD UR5, UR5, UR14, URZ ;  /* 0x0000000e050572a4 */ /* 0x000fe4000f8e023f */
[----:B------:R-:W-:Y:S02]  /*1090*/  UIMAD.WIDE.U32 UR12, UR11, UR14, UR12 ;  /* 0x0000000e0b0c72a5 */ /* 0x000fe4000f8e000c */
[----:B------:R-:W-:Y:S01]  /*10a0*/  UIMAD UR11, UR11, UR15, UR5 ;  /* 0x0000000f0b0b72a4 */ /* 0x000fe2000f8e0205 */
[----:B------:R-:W-:Y:S02]  /*10b0*/  ULDC UR14, c[0x0][0x618] ;  /* 0x00018600000e7ab9 */ /* 0x000fe40000000800 */
[----:B------:R-:W-:Y:S01]  /*10c0*/  ULDC UR15, c[0x0][0x608] ;  /* 0x00018200000f7ab9 */ /* 0x000fe20000000800 */
[----:B------:R-:W-:Y:S02]  /*10d0*/  UIADD3 UR11, UR13, UR11, URZ ;  /* 0x0000000b0d0b7290 */ /* 0x000fe4000fffe03f */
[----:B------:R-:W-:-:S02]  /*10e0*/  @UP2 UIMAD UR7, UR18, UR10, UR9 ;  /* 0x0000000a120722a4 */ /* 0x000fc4000f8e0209 */
[----:B------:R-:W-:Y:S02]  /*10f0*/  USHF.R.U64 UR22, UR12, UR14, UR11 ;  /* 0x0000000e0c167299 */ /* 0x000fe4000800120b */
[----:B------:R-:W-:Y:S01]  /*1100*/  USHF.R.U32.HI UR12, URZ, UR14, UR11 ;  /* 0x0000000e3f0c7299 */ /* 0x000fe2000801160b */
[----:B------:R-:W-:Y:S02]  /*1110*/  ULDC UR23, c[0x0][0x658] ;  /* 0x0001960000177ab9 */ /* 0x000fe40000000800 */
[----:B------:R-:W-:Y:S01]  /*1120*/  ULDC.64 UR10, c[0x0][0x640] ;  /* 0x00019000000a7ab9 */ /* 0x000fe20000000a00 */
[----:B------:R-:W-:Y:S01]  /*1130*/  USHF.R.U64 UR27, UR22, UR15, UR12 ;  /* 0x0000000f161b7299 */ /* 0x000fe2000800120c */
[----:B------:R-:W-:Y:S01]  /*1140*/  ISETP.NE.U32.AND P0, PT, RZ, UR10, PT ;  /* 0x0000000aff007c0c */ /* 0x000fe2000bf05070 */
[----:B------:R-:W-:Y:S01]  /*1150*/  USHF.R.U32.HI UR12, URZ, UR15, UR12 ;  /* 0x0000000f3f0c7299 */ /* 0x000fe2000801160c */
[----:B------:R-:W-:Y:S02]  /*1160*/  UMOV UR9, 0xffffffff ;  /* 0xffffffff00097882 */ /* 0x000fe40000000000 */
[----:B------:R-:W-:Y:S01]  /*1170*/  ISETP.NE.AND.EX P0, PT, RZ, UR11, PT, P0 ;  /* 0x0000000bff007c0c */ /* 0x000fe2000bf05300 */
[----:B------:R-:W-:-:S02]  /*1180*/  USHF.L.U32 UR9, UR9, UR23, URZ ;  /* 0x0000001709097299 */ /* 0x000fc4000800063f */
[----:B------:R-:W-:Y:S01]  /*1190*/  USHF.R.U64 UR28, UR27, UR23, UR12 ;  /* 0x000000171b1c7299 */ /* 0x000fe2000800120c */
[----:B------:R-:W-:Y:S01]  /*11a0*/  ULDC UR5, c[0x0][0x600] ;  /* 0x0001800000057ab9 */ /* 0x000fe20000000800 */
[----:B------:R-:W-:Y:S02]  /*11b0*/  ULOP3.LUT UR17, URZ, UR9, URZ, 0x33, !UPT ;  /* 0x000000093f117292 */ /* 0x000fe4000f8e333f */
[----:B------:R-:W-:Y:S02]  /*11c0*/  UIADD3 UR21, UR5, -0x1, URZ ;  /* 0xffffffff05157890 */ /* 0x000fe4000fffe03f */
[----:B------:R-:W-:Y:S01]  /*11d0*/  USHF.R.U32.HI UR12, URZ, UR23, UR12 ;  /* 0x000000173f0c7299 */ /* 0x000fe2000801160c */
[----:B------:R-:W-:Y:S01]  /*11e0*/  ULDC UR24, c[0x0][0x648] ;  /* 0x0001920000187ab9 */ /* 0x000fe20000000800 */
[----:B------:R-:W-:Y:S01]  /*11f0*/  ULDC UR25, c[0x0][0x638] ;  /* 0x00018e0000197ab9 */ /* 0x000fe20000000800 */
[----:B------:R-:W-:Y:S01]  /*1200*/  UMOV UR26, 0x1 ;  /* 0x00000001001a7882 */ /* 0x000fe20000000000 */
[----:B------:R-:W-:Y:S01]  /*1210*/  UMOV UR9, UR28 ;  /* 0x0000001c00097c82 */ /* 0x000fe20008000000 */
[----:B------:R-:W-:Y:S07]  /*1220*/  @!P0 BRA `(.L_x_13) ;  /* 0x0000000000308947 */ /* 0x000fee0003800000 */
[----:B------:R-:W-:Y:S02]  /*1230*/  ULDC UR9, c[0x0][0x64c] ;  /* 0x0001930000097ab9 */ /* 0x000fe40000000800 */
        /* <DEDUP_REMOVED lines=8> */
[----:B------:R-:W-:-:S07]  /*12c0*/  UIMAD.WIDE.U32.X UR10, UR20, UR11, UR18, UP1 ;  /* 0x0000000b140a72a5 */ /* 0x000fce00088e0412 */
[----:B------:R-:W-:Y:S01]  /*12d0*/  UMOV UR9, UR10 ;  /* 0x0000000a00097c82 */ /* 0x000fe20008000000 */
[----:B------:R-:W-:-:S05]  /*12e0*/  UMOV UR12, UR11 ;  /* 0x0000000b000c7c82 */ /* 0x000fca0008000000 */
.L_x_13:
[----:B------:R-:W-:Y:S01]  /*12f0*/  USHF.R.U64 UR10, UR9, UR24, UR12 ;  /* 0x00000018090a7299 */ /* 0x000fe2000800120c */
[----:B------:R-:W-:Y:S01]  /*1300*/  IMAD.MOV.U32 R0, RZ, RZ, 0x1 ;  /* 0x00000001ff007424 */ /* 0x000fe200078e00ff */
[----:B------:R-:W-:Y:S01]  /*1310*/  USHF.L.U32 UR9, UR26, UR23, URZ ;  /* 0x000000171a097299 */ /* 0x000fe2000800063f */
[----:B------:R-:W-:Y:S01]  /*1320*/  IMAD.U32 R18, RZ, RZ, UR4 ;  /* 0x00000004ff127e24 */ /* 0x000fe2000f8e00ff */
[----:B------:R-:W-:Y:S02]  /*1330*/  ULOP3.LUT UR17, UR27, UR17, URZ, 0xc0, !UPT ;  /* 0x000000111b117292 */ /* 0x000fe4000f8ec03f */
[----:B------:R-:W-:Y:S02]  /*1340*/  UIADD3 UR11, -UR10, URZ, URZ ;  /* 0x0000003f0a0b7290 */ /* 0x000fe4000fffe13f */
[----:B------:R-:W-:Y:S02]  /*1350*/  UIMAD UR17, UR9, UR10, UR17 ;  /* 0x0000000a091172a4 */ /* 0x000fe4000f8e0211 */
[----:B------:R-:W-:-:S02]  /*1360*/  ULOP3.LUT UR21, UR22, UR21, URZ, 0xc0, !UPT ;  /* 0x0000001516157292 */ /* 0x000fc4000f8ec03f */
[----:B------:R-:W-:Y:S01]  /*1370*/  UIMAD UR9, UR11, UR25, UR28 ;  /* 0x000000190b0972a4 */ /* 0x000fe2000f8e021c */
[----:B------:R-:W-:Y:S01]  /*1380*/  ULDC UR10, c[0x0][0x610] ;  /* 0x00018400000a7ab9 */ /* 0x000fe20000000800 */
[----:B------:R-:W-:Y:S02]  /*1390*/  UISETP.NE.AND UP1, UPT, UR38, URZ, UPT ;  /* 0x0000003f2600728c */ /* 0x000fe4000bf25270 */
[----:B------:R-:W-:Y:S02]  /*13a0*/  UIMAD UR7, UR17, UR10, UR7 ;  /* 0x0000000a110772a4 */ /* 0x000fe4000f8e0207 */
[----:B------:R-:W-:-:S04]  /*13b0*/  UIMAD UR9, UR9, UR5, UR21 ;  /* 0x00000005090972a4 */ /* 0x000fc8000f8e0215 */
[----:B------:R-:W-:Y:S02]  /*13c0*/  USEL UR5, UR9, UR7, !UP1 ;  /* 0x0000000709057287 */ /* 0x000fe4000c800000 */
[----:B------:R-:W-:-:S04]  /*13d0*/  USEL UR7, UR7, UR9, !UP1 ;  /* 0x0000000907077287 */ /* 0x000fc8000c800000 */
[----:B------:R-:W-:Y:S02]  /*13e0*/  IMAD.U32 R6, RZ, RZ, UR5 ;  /* 0x00000005ff067e24 */ /* 0x000fe4000f8e00ff */
[----:B------:R-:W-:-:S05]  /*13f0*/  IMAD.U32 R5, RZ, RZ, UR7 ;  /* 0x00000007ff057e24 */ /* 0x000fca000f8e00ff */
[----:B------:R0:W-:Y:S04]  /*1400*/  STL [R1], R5 ;  /* 0x0000000501007387 */ /* 0x0001e80000100800 */
[----:B------:R0:W-:Y:S02]  /*1410*/  STL [R1+0x4], R6 ;  /* 0x0000040601007387 */ /* 0x0001e40000100800 */
.L_x_11:
[----:B------:R-:W-:Y:S05]  /*1420*/  @!P1 BRA `(.L_x_14) ;  /* 0x00000000000c9947 */ /* 0x000fea0003800000 */
[----:B------:R-:W-:Y:S01]  /*1430*/  UCGABAR_WAIT ;  /* 0x0000000000007dc7 */ /* 0x000fe20008000000 */
[----:B------:R-:W-:Y:S01]  /*1440*/  CCTL.IVALL ;  /* 0x00000000ff00798f */ /* 0x000fe20002000000 */
[----:B------:R-:W-:Y:S05]  /*1450*/  BRA `(.L_x_15) ;  /* 0x0000000000047947 */ /* 0x000fea0003800000 */
.L_x_14:
[----:B------:R-:W-:Y:S06]  /*1460*/  BAR.SYNC.DEFER_BLOCKING 0x0 ;  /* 0x0000000000007b1d */ /* 0x000fec0000010000 */
.L_x_15:
[----:B------:R-:W-:Y:S02]  /*1470*/  ULDC UR4, c[0x0][0x28c] ;  /* 0x0000a30000047ab9 */ /* 0x000fe40000000800 */
[----:B------:R-:W-:-:S04]  /*1480*/  UIADD3 UR4, UR4, 0x3f, URZ ;  /* 0x0000003f04047890 */ /* 0x000fc8000fffe03f */
[----:B------:R-:W-:-:S04]  /*1490*/  USHF.R.S32.HI UR5, URZ, 0x1f, UR4 ;  /* 0x0000001f3f057899 */ /* 0x000fc80008011404 */
[----:B------:R-:W-:-:S04]  /*14a0*/  ULEA.HI UR5, UR5, UR4, URZ, 0x6 ;  /* 0x0000000405057291 */ /* 0x000fc8000f8f303f */
[----:B------:R-:W-:Y:S01]  /*14b0*/  USHF.R.S32.HI UR39, URZ, 0x6, UR5 ;  /* 0x000000063f277899 */ /* 0x000fe20008011405 */
[----:B------:R-:W-:Y:S11]  /*14c0*/  @!P2 BRA `(.L_x_16) ;  /* 0x000000ec00b4a947 */ /* 0x000ff60003800000 */
[----:B------:R-:W-:-:S06]  /*14d0*/  UISETP.GT.U32.AND UP1, UPT, UR16, 0x1, UPT ;  /* 0x000000011000788c */ /* 0x000fcc000bf24070 */
[----:B------:R-:W-:-:S13]  /*14e0*/  PLOP3.LUT P0, PT, PT, PT, UP1, 0x80, 0x0 ;  /* 0x000000000000781c */ /* 0x000fda0003f0f018 */
[----:B------:R-:W-:Y:S05]  /*14f0*/  @P0 EXIT ;  /* 0x000000000000094d */ /* 0x000fea0003800000 */
.L_x_17:
[----:B------:R-:W-:-:S08]  /*1500*/  NOP ;  /* 0x0000000000007918 */ /* 0x000fd00000000000 */
[----:B------:R-:W1:Y:S02]  /*1510*/  USETMAXREG.TRY_ALLOC.CTAPOOL UP1, 0xe8 ;  /* 0x000000e8000079c8 */ /* 0x000e640008020600 */
[----:B-1----:R-:W-:-:S13]  /*1520*/  PLOP3.LUT P0, PT, PT, PT, UP1, 0x80, 0x0 ;  /* 0x000000000000781c */ /* 0x002fda0003f0f018 */
[----:B------:R-:W-:Y:S05]  /*1530*/  @!P0 BRA `(.L_x_17) ;  /* 0xfffffffc00f08947 */ /* 0x000fea000383ffff */
[----:B------:R-:W-:-:S13]  /*1540*/  LOP3.LUT P0, RZ, R0, 0xff, RZ, 0xc0, !PT ;  /* 0x000000ff00ff7812 */ /* 0x000fda000780c0ff */
[----:B------:R-:W-:Y:S05]  /*1550*/  @!P0 EXIT ;  /* 0x000000000000894d */ /* 0x000fea0003800000 */
[----:B------:R-:W1:Y:S01]  /*1560*/  S2UR UR5, SR_CgaCtaId ;  /* 0x00000000000579c3 */ /* 0x000e620000008800 */
[CC--:B------:R-:W-:Y:S01]  /*1570*/  LEA.HI R0, R9.reuse, R4.reuse, RZ, 0x2 ;  /* 0x0000000409007211 */ /* 0x0c0fe200078f10ff */
[----:B------:R-:W-:Y:S01]  /*1580*/  USHF.R.U32.HI UR4, URZ, 0x2, UR39 ;  /* 0x000000023f047899 */ /* 0x000fe20008011627 */
[----:B------:R-:W-:Y:S01]  /*1590*/  LEA.HI R9, R9, R4, RZ, 0x5 ;  /* 0x0000000409097211 */ /* 0x000fe200078f28ff */
[----:B------:R-:W-:Y:S01]  /*15a0*/  UIADD3 UR8, UR8, -0x1, URZ ;  /* 0xffffffff08087890 */ /* 0x000fe2000fffe03f */
[--C-:B------:R-:W-:Y:S01]  /*15b0*/  SHF.R.S32.HI R228, RZ, 0x2, R0.reuse ;  /* 0x00000002ffe47819 */ /* 0x100fe20000011400 */
[----:B------:R-:W-:Y:S01]  /*15c0*/  ULOP3.LUT UR4, UR4, 0x1, URZ, 0xc0, !UPT ;  /* 0x0000000104047892 */ /* 0x000fe2000f8ec03f */
[----:B------:R-:W-:Y:S01]  /*15d0*/  SHF.R.S32.HI R3, RZ, 0x1f, R0 ;  /* 0x0000001fff037819 */ /* 0x000fe20000011400 */
[----:B------:R-:W-:Y:S01]  /*15e0*/  ULOP3.LUT UR42, UR39, 0x3, URZ, 0xc0, !UPT ;  /* 0x00000003272a7892 */ /* 0x000fe2000f8ec03f */
[----:B------:R-:W-:Y:S01]  /*15f0*/  SHF.R.S32.HI R9, RZ, 0x5, R9 ;  /* 0x00000005ff097819 */ /* 0x000fe20000011409 */
[----:B------:R-:W-:Y:S01]  /*1600*/  UMOV UR41, 0x400 ;  /* 0x0000040000297882 */ /* 0x000fe20000000000 */
[----:B------:R-:W-:Y:S01]  /*1610*/  LEA.HI R3, R3, R228, RZ, 0x3 ;  /* 0x000000e403037211 */ /* 0x000fe200078f18ff */
[----:B------:R-:W-:-:S02]  /*1620*/  UISETP.LT.AND UP1, UPT, UR39, 0x1, UPT ;  /* 0x000000012700788c */ /* 0x000fc4000bf21270 */
[----:B------:R-:W-:Y:S01]  /*1630*/  USHF.L.U32 UR50, UR8, 0x3, URZ ;  /* 0x0000000308327899 */ /* 0x000fe2000800063f */
[----:B------:R-:W-:Y:S01]  /*1640*/  LOP3.LUT R3, R3, 0xfffffff8, RZ, 0xc0, !PT ;  /* 0xfffffff803037812 */ /* 0x000fe200078ec0ff */
[----:B------:R-:W-:Y:S02]  /*1650*/  USEL UR42, UR42, URZ, !UP0 ;  /* 0x0000003f2a2a7287 */ /* 0x000fe4000c000000 */
[----:B------:R-:W-:Y:S02]  /*1660*/  UISETP.EQ.U32.AND UP0, UPT, UR4, 0x1, !UP0 ;  /* 0x000000010400788c */ /* 0x000fe4000c702070 */
[----:B------:R-:W-:Y:S01]  /*1670*/  IMAD.IADD R228, R228, 0x1, -R3 ;  /* 0x00000001e4e47824 */ /* 0x000fe200078e0a03 */
[----:B------:R-:W-:Y:S01]  /*1680*/  LOP3.LUT R3, R0, 0xfffffffc, RZ, 0xc0, !PT ;  /* 0xfffffffc00037812 */ /* 0x000fe200078ec0ff */
[----:B------:R-:W-:Y:S02]  /*1690*/  USEL UR43, UR39, 0x1, UP1 ;  /* 0x00000001272b7887 */ /* 0x000fe40008800000 */
[----:B-1----:R-:W-:Y:S01]  /*16a0*/  ULEA UR41, UR5, UR41, 0x18 ;  /* 0x0000002905297291 */ /* 0x002fe2000f8ec03f */
[--C-:B------:R-:W-:Y:S01]  /*16b0*/  SHF.R.S32.HI R229, RZ, 0x1f, R228.reuse ;  /* 0x0000001fffe57819 */ /* 0x100fe200000114e4 */
[C-C-:B------:R-:W-:Y:S01]  /*16c0*/  IMAD R227, R9.reuse, -0x10, -R228.reuse ;  /* 0xfffffff009e37824 */ /* 0x140fe200078e0ae4 */
[----:B------:R-:W-:Y:S01]  /*16d0*/  ULDC UR4, c[0x0][0x284] ;  /* 0x0000a10000047ab9 */ /* 0x000fe20000000800 */
[----:B------:R-:W-:Y:S01]  /*16e0*/  UISETP.NE.AND UP1, UPT, UR8, URZ, UPT ;  /* 0x0000003f0800728c */ /* 0x000fe2000bf25270 */
[----:B------:R-:W-:Y:S01]  /*16f0*/  IMAD.IADD R226, R4, 0x1, -R3 ;  /* 0x0000000104e27824 */ /* 0x000fe200078e0a03 */
[----:B------:R-:W-:Y:S01]  /*1700*/  UIADD3 UR49, UR41, 0x50, URZ ;  /* 0x0000005029317890 */ /* 0x000fe2000fffe03f */
[----:B------:R-:W-:Y:S01]  /*1710*/  IMAD.WIDE R228, R9, 0x10, R228 ;  /* 0x0000001009e47825 */ /* 0x000fe200078e02e4 */
[----:B------:R-:W-:-:S02]  /*1720*/  ULOP3.LUT UR47, UR50, 0x8, URZ, 0xc0, !UPT ;  /* 0x00000008322f7892 */ /* 0x000fc4000f8ec03f */
[----:B------:R-:W-:Y:S01]  /*1730*/  USHF.L.U32 UR40, UR39, 0x1, URZ ;  /* 0x0000000127287899 */ /* 0x000fe2000800063f */
[----:B------:R-:W-:Y:S01]  /*1740*/  VIADD R227, R227, UR4 ;  /* 0x00000004e3e37c36 */ /* 0x000fe20008000000 */
[----:B------:R-:W-:Y:S02]  /*1750*/  UIADD3 UR43, -UR43, UR39, URZ ;  /* 0x000000272b2b7290 */ /* 0x000fe4000fffe13f */
[----:B------:R-:W-:Y:S02]  /*1760*/  ULOP3.LUT UR44, UR50, 0x8, URZ, 0xc, !UPT ;  /* 0x00000008322c7892 */ /* 0x000fe4000f8e0c3f */
[----:B------:R-:W-:Y:S02]  /*1770*/  USEL UR45, URZ, 0x1, UP1 ;  /* 0x000000013f2d7887 */ /* 0x000fe40008800000 */
[----:B------:R-:W-:Y:S02]  /*1780*/  UIADD3 UR46, UR50, UR49, URZ ;  /* 0x00000031322e7290 */ /* 0x000fe4000fffe03f */
[----:B------:R-:W-:-:S02]  /*1790*/  ULOP3.LUT UR47, UR47, 0x18, URZ, 0x3c, !UPT ;  /* 0x000000182f2f7892 */ /* 0x000fc4000f8e3c3f */
[----:B------:R-:W-:-:S12]  /*17a0*/  USEL UR48, URZ, 0x1, !UP0 ;  /* 0x000000013f307887 */ /* 0x000fd8000c000000 */
.L_x_421:
[----:B0-----:R-:W-:Y:S01]  /*17b0*/  IMAD.U32 R3, RZ, RZ, UR45 ;  /* 0x0000002dff037e24 */ /* 0x001fe2000f8e00ff */
[----:B------:R-:W-:Y:S01]  /*17c0*/  ULDC UR4, c[0x0][0x28c] ;  /* 0x0000a30000047ab9 */ /* 0x000fe20000000800 */
[----:B------:R-:W-:Y:S01]  /*17d0*/  IMAD.U32 R216, RZ, RZ, UR49 ;  /* 0x00000031ffd87e24 */ /* 0x000fe2000f8e00ff */
[----:B------:R-:W-:Y:S02]  /*17e0*/  ISETP.LT.AND P1, PT, RZ, UR4, PT ;  /* 0x00000004ff007c0c */ /* 0x000fe4000bf21270 */
[----:B------:R-:W-:-:S04]  /*17f0*/  SHF.L.U32 R3, R3, 0x1f, RZ ;  /* 0x0000001f03037819 */ /* 0x000fc800000006ff */
[----:B------:R-:W1:Y:S02]  /*1800*/  SYNCS.PHASECHK.TRANS64.TRYWAIT P0, [R216+UR50], R3 ;  /* 0x00000003d80075a7 */ /* 0x000e640008000172 */
[----:B-12345:R-:W-:Y:S05]  /*1810*/  @!P0 BRA `(.L_x_18) ;  /* 0x000000fc00108947 */ /* 0x03efea0003800000 */
.L_x_443:
[----:B------:R-:W-:Y:S05]  /*1820*/  @P1 BRA `(.L_x_19) ;  /* 0x0000000000401947 */ /* 0x000fea0003800000 */
[----:B-1----:R-:W-:Y:S01]  /*1830*/  MOV R0, 0x0 ;  /* 0x0000000000007802 */ /* 0x002fe20000000f00 */
[----:B------:R-:W-:Y:S01]  /*1840*/  ULDC.64 UR4, c[0x4][0x68] ;  /* 0x01001a0000047ab9 */ /* 0x000fe20000000a00 */
[----:B------:R-:W-:Y:S01]  /*1850*/  ULDC.64 UR6, c[0x4][0x8] ;  /* 0x0100020000067ab9 */ /* 0x000fe20000000a00 */
[----:B------:R-:W-:Y:S01]  /*1860*/  IMAD.U32 R4, RZ, RZ, UR4 ;  /* 0x00000004ff047e24 */ /* 0x000fe2000f8e00ff */
[----:B------:R1:W2:Y:S01]  /*1870*/  LDC.64 R14, c[0x4][R0] ;  /* 0x01000000000e7b82 */ /* 0x0002a20000000a00 */
[----:B0-----:R-:W-:Y:S01]  /*1880*/  IMAD.U32 R5, RZ, RZ, UR5 ;  /* 0x00000005ff057e24 */ /* 0x001fe2000f8e00ff */
[----:B------:R-:W-:Y:S01]  /*1890*/  ULDC.64 UR4, c[0x4][0x70] ;  /* 0x01001c0000047ab9 */ /* 0x000fe20000000a00 */
[----:B------:R-:W-:Y:S02]  /*18a0*/  IMAD.U32 R10, RZ, RZ, UR6 ;  /* 0x00000006ff0a7e24 */ /* 0x000fe4000f8e00ff */
[----:B------:R-:W-:Y:S02]  /*18b0*/  IMAD.U32 R6, RZ, RZ, UR4 ;  /* 0x00000004ff067e24 */ /* 0x000fe4000f8e00ff */
[----:B------:R-:W-:-:S02]  /*18c0*/  IMAD.U32 R7, RZ, RZ, UR5 ;  /* 0x00000005ff077e24 */ /* 0x000fc4000f8e00ff */
[----:B------:R-:W-:Y:S02]  /*18d0*/  IMAD.U32 R11, RZ, RZ, UR7 ;  /* 0x00000007ff0b7e24 */ /* 0x000fe4000f8e00ff */
[----:B------:R-:W-:Y:S02]  /*18e0*/  IMAD.MOV.U32 R8, RZ, RZ, 0x1e1 ;  /* 0x000001e1ff087424 */ /* 0x000fe400078e00ff */
[----:B------:R-:W-:Y:S02]  /*18f0*/  IMAD.MOV.U32 R12, RZ, RZ, 0x1 ;  /* 0x00000001ff0c7424 */ /* 0x000fe400078e00ff */
[----:B-1----:R-:W-:-:S07]  /*1900*/  IMAD.MOV.U32 R13, RZ, RZ, RZ ;  /* 0x000000ffff0d7224 */ /* 0x002fce00078e00ff */
[----:B------:R-:W-:-:S07]  /*1910*/  LEPC R20, `(.L_x_19) ;  /* 0x000000001014794e */ /* 0x000fce0000000000 */
[----:B--2--5:R-:W-:Y:S05]  /*1920*/  CALL.ABS.NOINC R14 ;  /* 0x000000000e007343 */ /* 0x024fea0003c00000 */
.L_x_19:
[----:B------:R-:W-:-:S06]  /*1930*/  ULOP3.LUT UR4, UR36, 0x1, URZ, 0xfc, !UPT ;  /* 0x0000000124047892 */ /* 0x000fcc000f8efc3f */
[----:B-1----:R-:W-:-:S05]  /*1940*/  IMAD.U32 R0, RZ, RZ, UR4 ;  /* 0x00000004ff007e24 */ /* 0x002fca000f8e00ff */
[----:B------:R-:W-:-:S13]  /*1950*/  ISETP.NE.AND P0, PT, R0, 0x3, PT ;  /* 0x000000030000780c */ /* 0x000fda0003f05270 */
[----:B------:R-:W-:Y:S05]  /*1960*/  @!P0 BRA `(.L_x_20) ;  /* 0x0000000000048947 */ /* 0x000fea0003800000 */
[----:B------:R-:W-:Y:S01]  /*1970*/  BPT.TRAP 0x1 ;  /* 0x000000040000795c */ /* 0x000fe20000300000 */
.L_x_20:
[----:B------:R-:W-:Y:S02]  /*1980*/  IMAD.U32 R3, RZ, RZ, UR42 ;  /* 0x0000002aff037e24 */ /* 0x000fe4000f8e00ff */
[----:B------:R-:W-:-:S03]  /*1990*/  IMAD.U32 R0, RZ, RZ, UR48 ;  /* 0x00000030ff007e24 */ /* 0x000fc6000f8e00ff */
[----:B------:R-:W-:Y:S02]  /*19a0*/  LEA R3, R3, UR41, 0x3 ;  /* 0x0000002903037c11 */ /* 0x000fe4000f8e18ff */
[----:B------:R-:W-:-:S04]  /*19b0*/  SHF.L.U32 R0, R0, 0x1f, RZ ;  /* 0x0000001f00007819 */ /* 0x000fc800000006ff */
[----:B------:R1:W2:Y:S01]  /*19c0*/  SYNCS.PHASECHK.TRANS64.TRYWAIT P1, [R3+URZ], R0 ;  /* 0x00000000030075a7 */ /* 0x0002a2000802017f */
[----:B------:R-:W-:Y:S05]  /*19d0*/  @!P0 BRA `(.L_x_21) ;  /* 0x0000000000048947 */ /* 0x000fea0003800000 */
[----:B------:R-:W-:Y:S01]  /*19e0*/  BPT.TRAP 0x1 ;  /* 0x000000040000795c */ /* 0x000fe20000300000 */
.L_x_21:
[----:B------:R-:W-:-:S05]  /*19f0*/  IMAD.U32 R4, RZ, RZ, UR43 ;  /* 0x0000002bff047e24 */ /* 0x000fca000f8e00ff */
[----:B------:R-:W-:Y:S01]  /*1a00*/  ISETP.GE.AND P2, PT, R4, 0x1, PT ;  /* 0x000000010400780c */ /* 0x000fe20003f46270 */
[----:B--2---:R-:W-:-:S12]  /*1a10*/  @P1 BRA `(.L_x_22) ;  /* 0x0000000000081947 */ /* 0x004fd80003800000 */
[----:B------:R-:W2:Y:S02]  /*1a20*/  SYNCS.PHASECHK.TRANS64.TRYWAIT P1, [R3+URZ], R0 ;  /* 0x00000000030075a7 */ /* 0x000ea4000802017f */
[----:B--2---:R-:W-:Y:S05]  /*1a30*/  @!P1 BRA `(.L_x_23) ;  /* 0x000000f800a09947 */ /* 0x004fea0003800000 */
.L_x_22:
[----:B------:R-:W-:Y:S05]  /*1a40*/  WARPSYNC.ALL ;  /* 0x0000000000007948 */ /* 0x000fea0003800000 */
[----:B------:R-:W-:Y:S01]  /*1a50*/  UIADD3 UR5, UR41, 0x180, URZ ;  /* 0x0000018029057890 */ /* 0x000fe2000fffe03f */
[----:B------:R-:W-:Y:S01]  /*1a60*/  WARPGROUP.ARRIVE ;  /* 0x00000000000079c5 */ /* 0x000fe20000000000 */
[----:B------:R-:W-:Y:S02]  /*1a70*/  UIADD3 UR4, UR41, 0x8180, URZ ;  /* 0x0000818029047890 */ /* 0x000fe4000fffe03f */
[----:B------:R-:W-:Y:S02]  /*1a80*/  USHF.R.U32.HI UR5, URZ, 0x4, UR5 ;  /* 0x000000043f057899 */ /* 0x000fe40008011605 */
[----:B------:R-:W-:-:S02]  /*1a90*/  USHF.R.U32.HI UR4, URZ, 0x4, UR4 ;  /* 0x000000043f047899 */ /* 0x000fc40008011604 */
[----:B------:R-:W-:Y:S02]  /*1aa0*/  ULOP3.LUT UR5, UR5, 0x3fff, URZ, 0xc0, !UPT ;  /* 0x00003fff05057892 */ /* 0x000fe4000f8ec03f */
[----:B------:R-:W-:Y:S02]  /*1ab0*/  ULOP3.LUT UR4, UR4, 0x3fff, URZ, 0xc0, !UPT ;  /* 0x00003fff04047892 */ /* 0x000fe4000f8ec03f */
[----:B------:R-:W-:Y:S02]  /*1ac0*/  ULOP3.LUT UR9, UR5, 0x10000, URZ, 0xfc, !UPT ;  /* 0x0001000005097892 */ /* 0x000fe4000f8efc3f */
[----:B------:R-:W-:Y:S02]  /*1ad0*/  ULOP3.LUT UR8, UR4, 0x10000, URZ, 0xfc, !UPT ;  /* 0x0001000004087892 */ /* 0x000fe4000f8efc3f */
[----:B------:R-:W-:Y:S02]  /*1ae0*/  ULEA UR11, UR42, UR9, 0x9 ;  /* 0x000000092a0b7291 */ /* 0x000fe4000f8e483f */
[----:B------:R-:W-:Y:S01]  /*1af0*/  UIMAD UR10, UR42, 0xc00, UR8 ;  /* 0x00000c002a0a78a4 */ /* 0x000fe2000f8e0208 */
[----:B------:R-:W-:Y:S01]  /*1b00*/  UMOV UR5, 0x40000040 ;  /* 0x4000004000057882 */ /* 0x000fe20000000000 */
[----:B------:R-:W-:-:S03]  /*1b10*/  UMOV UR7, 0x40000040 ;  /* 0x4000004000077882 */ /* 0x000fc60000000000 */
[----:B------:R-:W-:Y:S02]  /*1b20*/  UMOV UR4, UR11 ;  /* 0x0000000b00047c82 */ /* 0x000fe40008000000 */
[----:B------:R-:W-:Y:S02]  /*1b30*/  UMOV UR6, UR10 ;  /* 0x0000000a00067c82 */ /* 0x000fe40008000000 */
[----:B------:R-:W-:Y:S01]  /*1b40*/  HGMMA.64x192x16.F32 R120, gdesc[UR4], RZ, !UPT, gsb0 ;  /* 0x02e00000047879f0 */ /* 0x000fe2000c0008ff */
[----:B------:R-:W-:Y:S01]  /*1b50*/  UIADD3 UR6, UR10, 0x600, URZ ;  /* 0x000006000a067890 */ /* 0x000fe2000fffe03f */
[----:B------:R-:W-:Y:S01]  /*1b60*/  UMOV UR7, 0x40000040 ;  /* 0x4000004000077882 */ /* 0x000fe20000000000 */
[----:B------:R-:W-:Y:S02]  /*1b70*/  WARPGROUP.DEPBAR.LE gsb0, 0x0 ;  /* 0x00008000000079c5 */ /* 0x000fe40000010000 */
[----:B------:R-:W-:-:S15]  /*1b80*/  WARPGROUP.ARRIVE ;  /* 0x00000000000079c5 */ /* 0x000fde0000000000 */
[----:B------:R-:W-:Y:S01]  /*1b90*/  HGMMA.64x192x16.F32 R24, gdesc[UR4], RZ, !UPT, gsb0 ;  /* 0x02e00000041879f0 */ /* 0x000fe2000c0008ff */
[----:B------:R-:W-:Y:S02]  /*1ba0*/  UIADD3 UR4, UR11, 0x2, URZ ;  /* 0x000000020b047890 */ /* 0x000fe4000fffe03f */
[----:B------:R-:W-:Y:S01]  /*1bb0*/  UIADD3 UR6, UR10, 0x2, URZ ;  /* 0x000000020a067890 */ /* 0x000fe2000fffe03f */
[----:B------:R-:W-:Y:S01]  /*1bc0*/  UMOV UR5, 0x40000040 ;  /* 0x4000004000057882 */ /* 0x000fe20000000000 */
[----:B------:R-:W-:Y:S01]  /*1bd0*/  UMOV UR7, 0x40000040 ;  /* 0x4000004000077882 */ /* 0x000fe20000000000 */
[----:B------:R-:W-:Y:S02]  /*1be0*/  WARPGROUP.DEPBAR.LE gsb0, 0x0 ;  /* 0x00008000000079c5 */ /* 0x000fe40000010000 */
[----:B------:R-:W-:-:S12]  /*1bf0*/  WARPGROUP.ARRIVE ;  /* 0x00000000000079c5 */ /* 0x000fd80000000000 */
[----:B------:R-:W-:Y:S01]  /*1c00*/  HGMMA.64x192x16.F32 R120, gdesc[UR4], R120, gsb0 ;  /* 0x02e00000047879f0 */ /* 0x000fe20008000878 */
[----:B------:R-:W-:Y:S01]  /*1c10*/  UIADD3 UR6, UR10, 0x602, URZ ;  /* 0x000006020a067890 */ /* 0x000fe2000fffe03f */
[----:B------:R-:W-:Y:S01]  /*1c20*/  UMOV UR7, 0x40000040 ;  /* 0x4000004000077882 */ /* 0x000fe20000000000 */
[----:B------:R-:W-:Y:S02]  /*1c30*/  WARPGROUP.DEPBAR.LE gsb0, 0x0 ;  /* 0x00008000000079c5 */ /* 0x000fe40000010000 */
[----:B------:R-:W-:-:S15]  /*1c40*/  WARPGROUP.ARRIVE ;  /* 0x00000000000079c5 */ /* 0x000fde0000000000 */
[----:B------:R-:W-:Y:S01]  /*1c50*/  HGMMA.64x192x16.F32 R24, gdesc[UR4], R24, gsb0 ;  /* 0x02e00000041879f0 */ /* 0x000fe20008000818 */
        /* <DEDUP_REMOVED lines=23> */
[----:B------:R-:W-:Y:S03]  /*1dd0*/  HGMMA.64x192x16.F32 R24, gdesc[UR4], R24, gsb0 ;  /* 0x02e00000041879f0 */ /* 0x000fe60008000818 */
[----:B------:R-:W-:Y:S02]  /*1de0*/  WARPGROUP.DEPBAR.LE gsb0, 0x0 ;  /* 0x00008000000079c5 */ /* 0x000fe40000010000 */
[----:B------:R-:W-:Y:S05]  /*1df0*/  @!P2 BRA `(.L_x_24) ;  /* 0x000000040070a947 */ /* 0x000fea0003800000 */
[----:B------:R-:W-:Y:S01]  /*1e00*/  UIADD3 UR10, UR42, 0x1, URZ ;  /* 0x000000012a0a7890 */ /* 0x000fe2000fffe03f */
[----:B------:R-:W-:Y:S01]  /*1e10*/  UMOV UR11, UR43 ;  /* 0x0000002b000b7c82 */ /* 0x000fe20008000000 */
[----:B------:R-:W-:Y:S02]  /*1e20*/  UMOV UR12, UR42 ;  /* 0x0000002a000c7c82 */ /* 0x000fe40008000000 */
[----:B------:R-:W-:-:S04]  /*1e30*/  UISETP.NE.AND UP0, UPT, UR10, 0x4, UPT ;  /* 0x000000040a00788c */ /* 0x000fc8000bf05270 */
[----:B------:R-:W-:Y:S02]  /*1e40*/  USEL UR4, URZ, 0x1, UP0 ;  /* 0x000000013f047887 */ /* 0x000fe40008000000 */
[----:B------:R-:W-:Y:S02]  /*1e50*/  USEL UR10, UR10, URZ, UP0 ;  /* 0x0000003f0a0a7287 */ /* 0x000fe40008000000 */
[----:B------:R-:W-:-:S06]  /*1e60*/  ULOP3.LUT UR4, UR48, UR4, URZ, 0x3c, !UPT ;  /* 0x0000000430047292 */ /* 0x000fcc000f8e3c3f */
[----:B------:R-:W-:-:S07]  /*1e70*/  IMAD.U32 R4, RZ, RZ, UR4 ;  /* 0x00000004ff047e24 */ /* 0x000fce000f8e00ff */
.L_x_31:
[----:B------:R-:W-:Y:S05]  /*1e80*/  @!P0 BRA `(.L_x_25) ;  /* 0x0000000000048947 */ /* 0x000fea0003800000 */
[----:B------:R-:W-:Y:S01]  /*1e90*/  BPT.TRAP 0x1 ;  /* 0x000000040000795c */ /* 0x000fe20000300000 */
.L_x_25:
[----:B------:R-:W-:Y:S01]  /*1ea0*/  ULEA UR4, UR10, UR41, 0x3 ;  /* 0x000000290a047291 */ /* 0x000fe2000f8e183f */
[----:B-12---:R-:W-:-:S08]  /*1eb0*/  SHF.L.U32 R0, R4, 0x1f, RZ ;  /* 0x0000001f04007819 */ /* 0x006fd000000006ff */
[----:B------:R1:W2:Y:S01]  /*1ec0*/  SYNCS.PHASECHK.TRANS64.TRYWAIT P1, [UR4], R0 ;  /* 0x00000000ff0075a7 */ /* 0x0002a20008020144 */
[----:B------:R-:W-:Y:S05]  /*1ed0*/  @!P0 BRA `(.L_x_26) ;  /* 0x0000000000048947 */ /* 0x000fea0003800000 */
[----:B------:R-:W-:Y:S01]  /*1ee0*/  BPT.TRAP 0x1 ;  /* 0x000000040000795c */ /* 0x000fe20000300000 */
.L_x_26:
[----:B--2---:R-:W-:Y:S05]  /*1ef0*/  @P1 BRA `(.L_x_27) ;  /* 0x0000000000081947 */ /* 0x004fea0003800000 */
[----:B------:R-:W2:Y:S02]  /*1f00*/  SYNCS.PHASECHK.TRANS64.TRYWAIT P1, [UR4], R0 ;  /* 0x00000000ff0075a7 */ /* 0x000ea40008020144 */
[----:B--2---:R-:W-:Y:S05]  /*1f10*/  @!P1 BRA `(.L_x_28) ;  /* 0x000000f4007c9947 */ /* 0x004fea0003800000 */
.L_x_27:
[----:B------:R-:W-:Y:S01]  /*1f20*/  ULEA UR14, UR10, UR9, 0x9 ;  /* 0x000000090a0e7291 */ /* 0x000fe2000f8e483f */
[----:B------:R-:W-:Y:S01]  /*1f30*/  WARPGROUP.ARRIVE ;  /* 0x00000000000079c5 */ /* 0x000fe20000000000 */
[----:B------:R-:W-:Y:S01]  /*1f40*/  UIMAD UR13, UR10, 0xc00, UR8 ;  /* 0x00000c000a0d78a4 */ /* 0x000fe2000f8e0208 */
[----:B------:R-:W-:Y:S01]  /*1f50*/  UMOV UR5, 0x40000040 ;  /* 0x4000004000057882 */ /* 0x000fe20000000000 */
[----:B------:R-:W-:-:S03]  /*1f60*/  UMOV UR7, 0x40000040 ;  /* 0x4000004000077882 */ /* 0x000fc60000000000 */
[----:B------:R-:W-:Y:S02]  /*1f70*/  UMOV UR4, UR14 ;  /* 0x0000000e00047c82 */ /* 0x000fe40008000000 */
[----:B------:R-:W-:Y:S02]  /*1f80*/  UMOV UR6, UR13 ;  /* 0x0000000d00067c82 */ /* 0x000fe40008000000 */
        /* <DEDUP_REMOVED lines=44> */
[----:B------:R-:W-:Y:S01]  /*2250*/  BPT.TRAP 0x1 ;  /* 0x000000040000795c */ /* 0x000fe20000300000 */
.L_x_29:
[----:B------:R-:W-:Y:S01]  /*2260*/  ISETP.NE.AND P1, PT, R17, RZ, PT ;  /* 0x000000ff1100720c */ /* 0x000fe20003f25270 */
[----:B-12---:R-:W-:Y:S01]  /*2270*/  IMAD.U32 R0, RZ, RZ, UR12 ;  /* 0x0000000cff007e24 */ /* 0x006fe2000f8e00ff */
[----:B------:R-:W-:-:S11]  /*2280*/  UISETP.GT.U32.AND UP0, UPT, UR36, 0x1, UPT ;  /* 0x000000012400788c */ /* 0x000fd6000bf04070 */
[----:B------:R-:W-:-:S05]  /*2290*/  @P1 LEA R0, R0, UR41, 0x3 ;  /* 0x0000002900001c11 */ /* 0x000fca000f8e18ff */
[----:B------:R-:W-:-:S05]  /*22a0*/  @P1 VIADD R0, R0, 0x20 ;  /* 0x0000002000001836 */ /* 0x000fca0000000000 */
[----:B------:R-:W-:-:S04]  /*22b0*/  @P1 PRMT R0, R19, 0x654, R0 ;  /* 0x0000065413001816 */ /* 0x000fc80000000000 */
[----:B------:R1:W-:Y:S01]  /*22c0*/  @P1 SYNCS.ARRIVE.TRANS64.RED.A1T0 RZ, [R0+URZ], RZ ;  /* 0x000000ff00ff19a7 */ /* 0x0003e2000810043f */
[----:B------:R-:W-:-:S13]  /*22d0*/  PLOP3.LUT P1, PT, PT, PT, UP0, 0x80, 0x0 ;  /* 0x000000000000781c */ /* 0x000fda0003f2f008 */
[----:B-1----:R-:W-:Y:S05]  /*22e0*/  @P1 BRA `(.L_x_30) ;  /* 0x0000000000041947 */ /* 0x002fea0003800000 */
[----:B------:R-:W-:Y:S01]  /*22f0*/  BPT.TRAP 0x1 ;  /* 0x000000040000795c */ /* 0x000fe20000300000 */
.L_x_30:
[----:B------:R-:W-:Y:S02]  /*2300*/  UISETP.GT.AND UP2, UPT, UR11, 0x1, UPT ;  /* 0x000000010b00788c */ /* 0x000fe4000bf44270 */
[----:B------:R-:W-:Y:S02]  /*2310*/  UIADD3 UR10, UR10, 0x1, URZ ;  /* 0x000000010a0a7890 */ /* 0x000fe4000fffe03f */
[----:B------:R-:W-:Y:S02]  /*2320*/  UIADD3 UR12, UR12, 0x1, URZ ;  /* 0x000000010c0c7890 */ /* 0x000fe4000fffe03f */
[----:B------:R-:W-:Y:S01]  /*2330*/  PLOP3.LUT P1, PT, PT, PT, UP2, 0x80, 0x0 ;  /* 0x000000000000781c */ /* 0x000fe20003f2f028 */
[----:B------:R-:W-:Y:S02]  /*2340*/  UISETP.NE.AND UP0, UPT, UR10, 0x4, UPT ;  /* 0x000000040a00788c */ /* 0x000fe4000bf05270 */
[----:B------:R-:W-:Y:S02]  /*2350*/  UISETP.NE.AND UP1, UPT, UR12, 0x4, UPT ;  /* 0x000000040c00788c */ /* 0x000fe4000bf25270 */
[----:B------:R-:W-:-:S02]  /*2360*/  USEL UR4, URZ, 0x1, UP0 ;  /* 0x000000013f047887 */ /* 0x000fc40008000000 */
[----:B------:R-:W-:Y:S02]  /*2370*/  UIADD3 UR11, UR11, -0x1, URZ ;  /* 0xffffffff0b0b7890 */ /* 0x000fe4000fffe03f */
[----:B------:R-:W-:Y:S02]  /*2380*/  USEL UR10, UR10, URZ, UP0 ;  /* 0x0000003f0a0a7287 */ /* 0x000fe40008000000 */
[----:B------:R-:W-:Y:S01]  /*2390*/  USEL UR12, UR12, URZ, UP1 ;  /* 0x0000003f0c0c7287 */ /* 0x000fe20008800000 */
[----:B------:R-:W-:Y:S01]  /*23a0*/  LOP3.LUT R4, R4, UR4, RZ, 0x3c, !PT ;  /* 0x0000000404047c12 */ /* 0x000fe2000f8e3cff */
[----:B------:R-:W-:Y:S10]  /*23b0*/  @P1 BRA `(.L_x_31) ;  /* 0xfffffff800b01947 */ /* 0x000ff4000383ffff */
.L_x_24:
[----:B-12---:R-:W1:Y:S01]  /*23c0*/  LDC R0, c[0x0][0x28c] ;  /* 0x0000a300ff007b82 */ /* 0x006e620000000800 */
[----:B------:R-:W-:-:S04]  /*23d0*/  IMAD.U32 R3, RZ, RZ, UR44 ;  /* 0x0000002cff037e24 */ /* 0x000fc8000f8e00ff */
[----:B------:R2:W-:Y:S01]  /*23e0*/  SYNCS.ARRIVE.TRANS64.A1T0 RZ, [R3+UR49], RZ ;  /* 0x000000ff03ff79a7 */ /* 0x0005e20008100031 */
[----:B-1----:R-:W-:-:S13]  /*23f0*/  ISETP.GE.AND P1, PT, R0, 0x1, PT ;  /* 0x000000010000780c */ /* 0x002fda0003f26270 */
[----:B--2---:R-:W-:Y:S05]  /*2400*/  @!P1 BRA `(.L_x_32) ;  /* 0x0000000000409947 */ /* 0x004fea0003800000 */
[----:B------:R-:W-:Y:S05]  /*2410*/  @!P0 BRA `(.L_x_33) ;  /* 0x0000000000048947 */ /* 0x000fea0003800000 */
[----:B------:R-:W-:Y:S01]  /*2420*/  BPT.TRAP 0x1 ;  /* 0x000000040000795c */ /* 0x000fe20000300000 */
.L_x_33:
[----:B------:R-:W-:Y:S01]  /*2430*/  ISETP.NE.AND P0, PT, R17, RZ, PT ;  /* 0x000000ff1100720c */ /* 0x000fe20003f05270 */
[----:B------:R-:W-:-:S12]  /*2440*/  IMAD.U32 R3, RZ, RZ, UR41 ;  /* 0x00000029ff037e24 */ /* 0x000fd8000f8e00ff */
[----:B------:R-:W-:-:S05]  /*2450*/  VOTEU.ANY UP0, P0 ;  /* 0x00000000003f7886 */ /* 0x000fca0000000100 */
[----:B------:R-:W-:Y:S02]  /*2460*/  @UP0 UIADD3 UR4, UR43, UR42, URZ ;  /* 0x0000002a2b040290 */ /* 0x000fe4000fffe03f */
[----:B------:R-:W-:-:S04]  /*2470*/  UISETP.GT.U32.AND UP0, UPT, UR36, 0x1, UPT ;  /* 0x000000012400788c */ /* 0x000fc8000bf04070 */
[----:B------:R-:W-:-:S04]  /*2480*/  IMAD.U32 R0, RZ, RZ, UR4 ;  /* 0x00000004ff007e24 */ /* 0x000fc8000f8e00ff */
[----:B------:R-:W-:-:S05]  /*2490*/  @P0 IMAD.SHL.U32 R0, R0, 0x8, RZ ;  /* 0x0000000800000824 */ /* 0x000fca00078e00ff */
[----:B------:R-:W-:-:S04]  /*24a0*/  @P0 LOP3.LUT R0, R0, 0x18, RZ, 0xc0, !PT ;  /* 0x0000001800000812 */ /* 0x000fc800078ec0ff */
[----:B------:R-:W-:-:S04]  /*24b0*/  @P0 IADD3 R0, R3, 0x20, R0 ;  /* 0x0000002003000810 */ /* 0x000fc80007ffe000 */
[----:B------:R-:W-:-:S04]  /*24c0*/  @P0 PRMT R0, R19, 0x654, R0 ;  /* 0x0000065413000816 */ /* 0x000fc80000000000 */
[----:B------:R1:W-:Y:S01]  /*24d0*/  @P0 SYNCS.ARRIVE.TRANS64.RED.A1T0 RZ, [R0+URZ], RZ ;  /* 0x000000ff00ff09a7 */ /* 0x0003e2000810043f */
[----:B------:R-:W-:-:S13]  /*24e0*/  PLOP3.LUT P0, PT, PT, PT, UP0, 0x80, 0x0 ;  /* 0x000000000000781c */ /* 0x000fda0003f0f008 */
[----:B-1----:R-:W-:Y:S05]  /*24f0*/  @P0 BRA `(.L_x_32) ;  /* 0x0000000000040947 */ /* 0x002fea0003800000 */
[----:B------:R-:W-:Y:S01]  /*2500*/  BPT.TRAP 0x1 ;  /* 0x000000040000795c */ /* 0x000fe20000300000 */
.L_x_32:
[----:B------:R-:W-:Y:S01]  /*2510*/  IMAD.U32 R3, RZ, RZ, UR45 ;  /* 0x0000002dff037e24 */ /* 0x000fe2000f8e00ff */
[----:B------:R-:W-:Y:S01]  /*2520*/  UIADD3 UR42, UR40, UR42, URZ ;  /* 0x0000002a282a7290 */ /* 0x000fe2000fffe03f */
[----:B------:R-:W-:Y:S01]  /*2530*/  SHF.R.S32.HI R21, RZ, 0x1f, R18 ;  /* 0x0000001fff157819 */ /* 0x000fe20000011412 */
[----:B------:R-:W-:Y:S02]  /*2540*/  IMAD.SHL.U32 R8, R226, 0x2, RZ ;  /* 0x00000002e2087824 */ /* 0x000fe400078e00ff */
[----:B------:R-:W-:Y:S01]  /*2550*/  SHF.L.U32 R3, R3, 0x1f, RZ ;  /* 0x0000001f03037819 */ /* 0x000fe200000006ff */
[----:B------:R-:W-:Y:S02]  /*2560*/  USHF.R.U32.HI UR4, URZ, 0x2, UR42 ;  /* 0x000000023f047899 */ /* 0x000fe4000801162a */
[----:B------:R-:W-:Y:S01]  /*2570*/  UISETP.GT.U32.AND UP0, UPT, UR42, 0x3, UPT ;  /* 0x000000032a00788c */ /* 0x000fe2000bf04070 */
[----:B------:R-:W1:Y:S01]  /*2580*/  SYNCS.PHASECHK.TRANS64.TRYWAIT P0, [R216+UR50+0x10], R3 ;  /* 0x00001003d80075a7 */ /* 0x000e620008000172 */
[----:B------:R-:W-:-:S02]  /*2590*/  ULOP3.LUT UR4, UR4, 0x1, URZ, 0xc0, !UPT ;  /* 0x0000000104047892 */ /* 0x000fc4000f8ec03f */
[----:B------:R-:W-:Y:S02]  /*25a0*/  UISETP.LT.U32.AND UP0, UPT, UR40, 0x4, UP0 ;  /* 0x000000042800788c */ /* 0x000fe40008701070 */
[----:B------:R-:W-:Y:S02]  /*25b0*/  UISETP.NE.U32.AND UP1, UPT, UR4, 0x1, UPT ;  /* 0x000000010400788c */ /* 0x000fe4000bf25070 */
[----:B------:R-:W-:Y:S02]  /*25c0*/  USEL UR5, URZ, 0x1, !UP0 ;  /* 0x000000013f057887 */ /* 0x000fe4000c000000 */
[----:B------:R-:W-:Y:S02]  /*25d0*/  UISETP.GT.U32.AND UP1, UPT, UR40, 0x3, !UP1 ;  /* 0x000000032800788c */ /* 0x000fe4000cf24070 */
[----:B------:R-:W-:Y:S02]  /*25e0*/  ULOP3.LUT UR42, UR42, 0x3, URZ, 0xc0, !UPT ;  /* 0x000000032a2a7892 */ /* 0x000fe4000f8ec03f */
[----:B------:R-:W-:-:S04]  /*25f0*/  USEL UR4, URZ, 0x1, !UP1 ;  /* 0x000000013f047887 */ /* 0x000fc8000c800000 */
[----:B------:R-:W-:Y:S01]  /*2600*/  ULOP3.LUT UR48, UR4, UR48, UR5, 0x96, !UPT ;  /* 0x0000003004307292 */ /* 0x000fe2000f8e9605 */
[----:B-1----:R-:W-:Y:S11]  /*2610*/  @!P0 BRA `(.L_x_34) ;  /* 0x000000ec00d48947 */ /* 0x002ff60003800000 */
.L_x_444:
[----:B-1----:R-:W2:Y:S01]  /*2620*/  LDL.LU R0, [R1+0x4] ;  /* 0x0000040001007983 */ /* 0x002ea20000300800 */
[----:B------:R-:W1:Y:S01]  /*2630*/  LDC R11, c[0x0][0x288] ;  /* 0x0000a200ff0b7b82 */ /* 0x000e620000000800 */
[----:B------:R-:W-:Y:S02]  /*2640*/  ULDC.64 UR4, c[0x0][0x5d0] ;  /* 0x0001740000047ab9 */ /* 0x000fe40000000a00 */
[----:B------:R-:W3:Y:S01]  /*2650*/  LDL R10, [R1] ;  /* 0x00000000010a7983 */ /* 0x000ee20000100800 */
[--C-:B------:R-:W-:Y:S01]  /*2660*/  SHF.R.S32.HI R9, RZ, 0x1f, R8.reuse ;  /* 0x0000001fff097819 */ /* 0x100fe20000011408 */
[----:B------:R-:W-:Y:S02]  /*2670*/  IMAD R3, R21, UR4, RZ ;  /* 0x0000000415037c24 */ /* 0x000fe4000f8e02ff */
[----:B0-----:R-:W-:Y:S01]  /*2680*/  IMAD.WIDE.U32 R4, R18, UR4, R8 ;  /* 0x0000000412047c25 */ /* 0x001fe2000f8e0008 */
[----:B------:R-:W-:-:S03]  /*2690*/  ULDC UR4, c[0x0][0x284] ;  /* 0x0000a10000047ab9 */ /* 0x000fc60000000800 */
[----:B------:R-:W-:Y:S02]  /*26a0*/  IMAD R3, R18, UR5, R3 ;  /* 0x0000000512037c24 */ /* 0x000fe4000f8e0203 */
[----:B--2---:R-:W-:Y:S02]  /*26b0*/  IMAD R6, R0, 0x180, RZ ;  /* 0x0000018000067824 */ /* 0x004fe400078e02ff */
[----:B---3--:R-:W-:-:S03]  /*26c0*/  IMAD.SHL.U32 R0, R10, 0x40, RZ ;  /* 0x000000400a007824 */ /* 0x008fc600078e00ff */
[----:B------:R-:W-:Y:S02]  /*26d0*/  SHF.R.S32.HI R7, RZ, 0x1f, R6 ;  /* 0x0000001fff077819 */ /* 0x000fe40000011406 */
[----:B------:R-:W-:-:S04]  /*26e0*/  IADD3 R14, P0, R6, R4, RZ ;  /* 0x00000004060e7210 */ /* 0x000fc80007f1e0ff */
[----:B------:R-:W-:Y:S02]  /*26f0*/  IADD3.X R15, R7, R5, R3, P0, !PT ;  /* 0x00000005070f7210 */ /* 0x000fe400007fe403 */
[----:B------:R-:W-:-:S04]  /*2700*/  ISETP.GE.AND P0, PT, R0, UR4, PT ;  /* 0x0000000400007c0c */ /* 0x000fc8000bf06270 */
[----:B-1----:R-:W-:-:S13]  /*2710*/  ISETP.GE.OR P0, PT, R6, R11, P0 ;  /* 0x0000000b0600720c */ /* 0x002fda0000706670 */
[----:B------:R-:W-:Y:S05]  /*2720*/  @P0 BRA `(.L_x_35) ;  /* 0x000000d400340947 */ /* 0x000fea0003800000 */
[----:B------:R-:W0:Y:S01]  /*2730*/  LDC.64 R4, c[0x0][0x5c8] ;  /* 0x00017200ff047b82 */ /* 0x000e220000000a00 */
[----:B-----5:R-:W-:Y:S01]  /*2740*/  FSETP.NEU.AND P2, PT, R16, RZ, PT ;  /* 0x000000ff1000720b */ /* 0x020fe20003f4d000 */
[----:B------:R-:W-:Y:S01]  /*2750*/  IMAD R3, R226, -0x2, R11 ;  /* 0xfffffffee2037824 */ /* 0x000fe200078e020b */
[----:B------:R-:W-:Y:S01]  /*2760*/  BSSY B0, `(.L_x_35) ;  /* 0x0000d49000007945 */ /* 0x000fe20003800000 */
[----:B------:R-:W-:-:S04]  /*2770*/  IMAD.WIDE R10, R10, 0x40, R228 ;  /* 0x000000400a0a7825 */ /* 0x000fc800078e02e4 */
[----:B------:R-:W-:Y:S02]  /*2780*/  IMAD.IADD R3, R3, 0x1, -R6 ;  /* 0x0000000103037824 */ /* 0x000fe400078e0a06 */
[----:B------:R-:W-:-:S03]  /*2790*/  IMAD.IADD R0, R227, 0x1, -R0 ;  /* 0x00000001e3007824 */ /* 0x000fc600078e0a00 */
[----:B------:R-:W-:-:S04]  /*27a0*/  ISETP.GT.AND P0, PT, R3, RZ, PT ;  /* 0x000000ff0300720c */ /* 0x000fc80003f04270 */
[----:B------:R-:W-:Y:S01]  /*27b0*/  ISETP.GT.AND P1, PT, R0, RZ, P0 ;  /* 0x000000ff0000720c */ /* 0x000fe20000724270 */
[-C--:B0-----:R-:W-:Y:S02]  /*27c0*/  IMAD R12, R11, R4.reuse, RZ ;  /* 0x000000040b0c7224 */ /* 0x081fe400078e02ff */
[----:B------:R-:W-:-:S04]  /*27d0*/  IMAD.WIDE.U32 R14, R10, R4, R14 ;  /* 0x000000040a0e7225 */ /* 0x000fc800078e000e */
[----:B------:R-:W-:-:S04]  /*27e0*/  IMAD R13, R10, R5, R12 ;  /* 0x000000050a0d7224 */ /* 0x000fc800078e020c */
[----:B------:R-:W-:Y:S01]  /*27f0*/  IMAD.IADD R13, R15, 0x1, R13 ;  /* 0x000000010f0d7824 */ /* 0x000fe200078e020d */
[----:B------:R-:W-:Y:S06]  /*2800*/  @!P2 BRA `(.L_x_36) ;  /* 0x00000090006ca947 */ /* 0x000fec0003800000 */
[----:B------:R-:W0:Y:S01]  /*2810*/  LDC.64 R220, c[0x0][0x5b8] ;  /* 0x00016e00ffdc7b82 */ /* 0x000e220000000a00 */
[----:B------:R-:W-:Y:S02]  /*2820*/  ULDC.64 UR4, c[0x0][0x5c0] ;  /* 0x0001700000047ab9 */ /* 0x000fe40000000a00 */
[----:B------:R-:W-:-:S04]  /*2830*/  LEA R12, P2, R14, UR4, 0x1 ;  /* 0x000000040e0c7c11 */ /* 0x000fc8000f8408ff */
[----:B------:R-:W-:Y:S02]  /*2840*/  LEA.HI.X R13, R14, UR5, R13, 0x1, P2 ;  /* 0x000000050e0d7c11 */ /* 0x000fe400090f0c0d */
[----:B------:R-:W1:Y:S01]  /*2850*/  LDC.64 R14, c[0x0][0x5b0] ;  /* 0x00016c00ff0e7b82 */ /* 0x000e620000000a00 */
[----:B0-----:R-:W-:-:S07]  /*2860*/  IMAD R225, R21, R220, RZ ;  /* 0x000000dc15e17224 */ /* 0x001fce00078e02ff */
[----:B------:R-:W0:Y:S01]  /*2870*/  LDC.64 R20, c[0x0][0x5a8] ;  /* 0x00016a00ff147b82 */ /* 0x000e220000000a00 */
[----:B------:R-:W-:-:S04]  /*2880*/  IMAD.WIDE.U32 R216, R18, R220, R8 ;  /* 0x000000dc12d87225 */ /* 0x000fc800078e0008 */
[----:B------:R-:W-:Y:S01]  /*2890*/  IMAD R225, R18, R221, R225 ;  /* 0x000000dd12e17224 */ /* 0x000fe200078e02e1 */
[----:B------:R-:W-:Y:S01]  /*28a0*/  IADD3 R216, P2, R6, R216, RZ ;  /* 0x000000d806d87210 */ /* 0x000fe20007f5e0ff */
[----:B-1----:R-:W-:-:S03]  /*28b0*/  IMAD R224, R11, R14, RZ ;  /* 0x0000000e0be07224 */ /* 0x002fc600078e02ff */
[----:B------:R-:W-:Y:S01]  /*28c0*/  IADD3.X R217, R7, R217, R225, P2, !PT ;  /* 0x000000d907d97210 */ /* 0x000fe200017fe4e1 */
[C---:B------:R-:W-:Y:S02]  /*28d0*/  IMAD R224, R10.reuse, R15, R224 ;  /* 0x0000000f0ae07224 */ /* 0x040fe400078e02e0 */
[----:B------:R-:W-:-:S04]  /*28e0*/  IMAD.WIDE.U32 R218, R10, R14, R216 ;  /* 0x0000000e0ada7225 */ /* 0x000fc800078e00d8 */
[----:B------:R-:W-:Y:S01]  /*28f0*/  IMAD.IADD R219, R219, 0x1, R224 ;  /* 0x00000001dbdb7824 */ /* 0x000fe200078e02e0 */
[----:B0-----:R-:W-:-:S04]  /*2900*/  LEA R222, P2, R218, R20, 0x1 ;  /* 0x00000014dade7211 */ /* 0x001fc800078408ff */
[----:B------:R-:W-:-:S05]  /*2910*/  LEA.HI.X R223, R218, R21, R219, 0x1, P2 ;  /* 0x00000015dadf7211 */ /* 0x000fca00010f0cdb */
[----:B------:R-:W2:Y:S01]  /*2920*/  @P1 LDG.E.LTC128B.U16 R221, desc[UR54][R222.64] ;  /* 0x00000036dedd1981 */ /* 0x000ea2000c1e1520 */
[----:B------:R-:W-:Y:S01]  /*2930*/  BSSY B1, `(.L_x_37) ;  /* 0x0000011000017945 */ /* 0x000fe20003800000 */
[----:B--2---:R-:W-:-:S05]  /*2940*/  HADD2.F32 R219, -RZ, R221.H0_H0 ;  /* 0x200000ddffdb7230 */ /* 0x004fca0000004100 */
[----:B------:R-:W-:-:S04]  /*2950*/  FMUL R219, R219, R16 ;  /* 0x00000010dbdb7220 */ /* 0x000fc80000400000 */
[----:B------:R-:W-:-:S05]  /*2960*/  FFMA R219, R120, R2, R219 ;  /* 0x0000000278db7223 */ /* 0x000fca00000000db */
[----:B------:R-:W-:-:S05]  /*2970*/  F2FP.F16.F32.PACK_AB R219, RZ, R219 ;  /* 0x000000dbffdb723e */ /* 0x000fca00000000ff */
[----:B------:R0:W-:Y:S02]  /*2980*/  @P1 STG.E.U16 desc[UR54][R12.64], R219 ;  /* 0x000000db0c001986 */ /* 0x0001e4000c101536 */
[----:B0-----:R-:W-:-:S03]  /*2990*/  IMAD.WIDE.U32 R218, R10, R14, R6 ;  /* 0x0000000e0ada7225 */ /* 0x001fc600078e0006 */
[----:B------:R-:W-:-:S04]  /*29a0*/  IADD3 R222, P1, R8, R218, RZ ;  /* 0x000000da08de7210 */ /* 0x000fc80007f3e0ff */
[----:B------:R-:W-:-:S03]  /*29b0*/  IADD3.X R223, R9, R224, R219, P1, !PT ;  /* 0x000000e009df7210 */ /* 0x000fc60000ffe4db */
[----:B------:R-:W-:-:S04]  /*29c0*/  IMAD.WIDE.U32 R222, R18, R220, R222 ;  /* 0x000000dc12de7225 */ /* 0x000fc800078e00de */
[----:B------:R-:W-:Y:S01]  /*29d0*/  IMAD.IADD R120, R225, 0x1, R223 ;  /* 0x00000001e1787824 */ /* 0x000fe200078e02df */
[----:B------:R-:W-:-:S04]  /*29e0*/  LEA R218, P1, R222, R20, 0x1 ;  /* 0x00000014deda7211 */ /* 0x000fc800078208ff */
[----:B------:R-:W-:Y:S02]  /*29f0*/  LEA.HI.X R219, R222, R21, R120, 0x1, P1 ;  /* 0x00000015dedb7211 */ /* 0x000fe400008f0c78 */
[----:B------:R-:W-:-:S04]  /*2a00*/  ISETP.GT.AND P1, PT, R3, 0x1, PT ;  /* 0x000000010300780c */ /* 0x000fc80003f24270 */
[----:B------:R-:W-:-:S13]  /*2a10*/  ISETP.GT.AND P2, PT, R0, RZ, P1 ;  /* 0x000000ff0000720c */ /* 0x000fda0000f44270 */
[----:B------:R-:W-:Y:S05]  /*2a20*/  @!P2 BRA `(.L_x_38) ;  /* 0x000000000004a947 */ /* 0x000fea0003800000 */
[----:B------:R0:W5:Y:S02]  /*2a30*/  LDG.E.LTC128B.U16 R221, desc[UR54][R218.64+0x2] ;  /* 0x00000236dadd7981 */ /* 0x000164000c1e1520 */
.L_x_38:
[----:B------:R-:W-:Y:S05]  /*2a40*/  BSYNC B1 ;  /* 0x0000000000017941 */ /* 0x000fea0003800000 */
.L_x_37:
[----:B-----5:R-:W-:Y:S01]  /*2a50*/  HADD2.F32 R11, -RZ, R221.H0_H0 ;  /* 0x200000ddff0b7230 */ /* 0x020fe20000004100 */
[----:B------:R-:W-:-:S04]  /*2a60*/  ISETP.GT.AND P0, PT, R0, 0x8, P0 ;  /* 0x000000080000780c */ /* 0x000fc80000704270 */
[----:B------:R-:W-:-:S04]  /*2a70*/  FMUL R120, R11, R16 ;  /* 0x000000100b787220 */ /* 0x000fc80000400000 */
[----:B------:R-:W-:-:S05]  /*2a80*/  FFMA R120, R121, R2, R120 ;  /* 0x0000000279787223 */ /* 0x000fca0000000078 */
[----:B------:R-:W-:-:S04]  /*2a90*/  F2FP.F16.F32.PACK_AB R120, RZ, R120 ;  /* 0x00000078ff78723e */ /* 0x000fc800000000ff */
[----:B------:R-:W-:Y:S01]  /*2aa0*/  PRMT R121, R120, 0x7610, R121 ;  /* 0x0000761078797816 */ /* 0x000fe20000000079 */
[----:B------:R-:W-:-:S04]  /*2ab0*/  IMAD.SHL.U32 R120, R14, 0x8, RZ ;  /* 0x000000080e787824 */ /* 0x000fc800078e00ff */
[----:B------:R1:W-:Y:S02]  /*2ac0*/  @P2 STG.E.U16 desc[UR54][R12.64+0x2], R121 ;  /* 0x000002790c002986 */ /* 0x0003e4000c101536 */
[----:B-1----:R-:W-:-:S03]  /*2ad0*/  SHF.L.U64.HI R121, R14, 0x3, R15 ;  /* 0x000000030e797819 */ /* 0x002fc6000001020f */
[----:B------:R-:W-:-:S04]  /*2ae0*/  IMAD.WIDE.U32 R120, R10, R14, R120 ;  /* 0x0000000e0a787225 */ /* 0x000fc800078e0078 */
[----:B------:R-:W-:Y:S01]  /*2af0*/  IMAD.IADD R15, R224, 0x1, R121 ;  /* 0x00000001e00f7824 */ /* 0x000fe200078e0279 */
[----:B------:R-:W-:-:S05]  /*2b00*/  IADD3 R11, P2, R216, R120, RZ ;  /* 0x00000078d80b7210 */ /* 0x000fca0007f5e0ff */
[----:B------:R-:W-:Y:S01]  /*2b10*/  IMAD.X R216, R15, 0x1, R217, P2 ;  /* 0x000000010fd87824 */ /* 0x000fe200010e06d9 */
[----:B------:R-:W-:-:S04]  /*2b20*/  LEA R10, P2, R11, R20, 0x1 ;  /* 0x000000140b0a7211 */ /* 0x000fc800078408ff */
[----:B------:R-:W-:-:S05]  /*2b30*/  LEA.HI.X R11, R11, R21, R216, 0x1, P2 ;  /* 0x000000150b0b7211 */ /* 0x000fca00010f0cd8 */
[----:B------:R-:W2:Y:S01]  /*2b40*/  @P0 LDG.E.LTC128B.U16 R221, desc[UR54][R10.64] ;  /* 0x000000360add0981 */ /* 0x000ea2000c1e1520 */
[----:B------:R-:W-:Y:S01]  /*2b50*/  IADD3 R120, P2, P3, R8, R120, R6 ;  /* 0x0000007808787210 */ /* 0x000fe20007b5e006 */
[----:B------:R-:W-:Y:S01]  /*2b60*/  BSSY B1, `(.L_x_39) ;  /* 0x0000011000017945 */ /* 0x000fe20003800000 */
[----:B------:R-:W-:Y:S02]  /*2b70*/  SHF.L.U64.HI R5, R4, 0x4, R5 ;  /* 0x0000000404057819 */ /* 0x000fe40000010205 */
[----:B------:R-:W-:Y:S02]  /*2b80*/  IADD3.X R121, R9, R15, R7, P2, P3 ;  /* 0x0000000f09797210 */ /* 0x000fe400017e6407 */
[----:B------:R-:W-:Y:S01]  /*2b90*/  ISETP.GT.AND P1, PT, R0, 0x8, P1 ;  /* 0x000000080000780c */ /* 0x000fe20000f24270 */
[----:B------:R-:W-:-:S04]  /*2ba0*/  IMAD.WIDE.U32 R120, R18, R220, R120 ;  /* 0x000000dc12787225 */ /* 0x000fc800078e0078 */
[----:B------:R-:W-:Y:S01]  /*2bb0*/  IMAD.IADD R225, R225, 0x1, R121 ;  /* 0x00000001e1e17824 */ /* 0x000fe200078e0279 */
[----:B------:R-:W-:-:S04]  /*2bc0*/  LEA R20, P2, R120, R20, 0x1 ;  /* 0x0000001478147211 */ /* 0x000fc800078408ff */
[----:B------:R-:W-:Y:S02]  /*2bd0*/  LEA.HI.X R21, R120, R21, R225, 0x1, P2 ;  /* 0x0000001578157211 */ /* 0x000fe400010f0ce1 */
[----:B------:R-:W-:-:S05]  /*2be0*/  LEA R4, P2, R4, R12, 0x4 ;  /* 0x0000000c04047211 */ /* 0x000fca00078420ff */
[----:B------:R-:W-:Y:S02]  /*2bf0*/  IMAD.X R5, R5, 0x1, R13, P2 ;  /* 0x0000000105057824 */ /* 0x000fe400010e060d */
[----:B--2---:R-:W-:-:S05]  /*2c00*/  HADD2.F32 R7, -RZ, R221.H0_H0 ;  /* 0x200000ddff077230 */ /* 0x004fca0000004100 */
[----:B------:R-:W-:-:S04]  /*2c10*/  FMUL R7, R7, R16 ;  /* 0x0000001007077220 */ /* 0x000fc80000400000 */
[----:B------:R-:W-:-:S05]  /*2c20*/  FFMA R7, R122, R2, R7 ;  /* 0x000000027a077223 */ /* 0x000fca0000000007 */
[----:B------:R-:W-:-:S05]  /*2c30*/  F2FP.F16.F32.PACK_AB R7, RZ, R7 ;  /* 0x00000007ff07723e */ /* 0x000fca00000000ff */
[----:B------:R1:W-:Y:S01]  /*2c40*/  @P0 STG.E.U16 desc[UR54][R4.64], R7 ;  /* 0x0000000704000986 */ /* 0x0003e2000c101536 */
[----:B------:R-:W-:Y:S05]  /*2c50*/  @!P1 BRA `(.L_x_40) ;  /* 0x0000000000049947 */ /* 0x000fea0003800000 */
[----:B------:R2:W5:Y:S02]  /*2c60*/  LDG.E.LTC128B.U16 R221, desc[UR54][R20.64+0x2] ;  /* 0x0000023614dd7981 */ /* 0x000564000c1e1520 */
.L_x_40:
[----:B------:R-:W-:Y:S05]  /*2c70*/  BSYNC B1 ;  /* 0x0000000000017941 */ /* 0x000fea0003800000 */
.L_x_39:
[----:B-1---5:R-:W-:Y:S01]  /*2c80*/  HADD2.F32 R7, -RZ, R221.H0_H0 ;  /* 0x200000ddff077230 */ /* 0x022fe20000004100 */
[----:B------:R-:W-:Y:S01]  /*2c90*/  ISETP.GT.AND P0, PT, R3, 0x8, PT ;  /* 0x000000080300780c */ /* 0x000fe20003f04270 */
[----:B------:R-:W-:Y:S03]  /*2ca0*/  BSSY B1, `(.L_x_41) ;  /* 0x0000008000017945 */ /* 0x000fe60003800000 */
[----:B------:R-:W-:Y:S01]  /*2cb0*/  FMUL R6, R7, R16 ;  /* 0x0000001007067220 */ /* 0x000fe20000400000 */
[----:B------:R-:W-:-:S03]  /*2cc0*/  ISETP.GT.AND P2, PT, R0, RZ, P0 ;  /* 0x000000ff0000720c */ /* 0x000fc60000744270 */
[----:B------:R-:W-:-:S05]  /*2cd0*/  FFMA R6, R123, R2, R6 ;  /* 0x000000027b067223 */ /* 0x000fca0000000006 */
[----:B------:R-:W-:-:S05]  /*2ce0*/  F2FP.F16.F32.PACK_AB R6, RZ, R6 ;  /* 0x00000006ff06723e */ /* 0x000fca00000000ff */
[----:B------:R1:W-:Y:S01]  /*2cf0*/  @P1 STG.E.U16 desc[UR54][R4.64+0x2], R6 ;  /* 0x0000020604001986 */ /* 0x0003e2000c101536 */
[----:B------:R-:W-:Y:S05]  /*2d00*/  @!P2 BRA `(.L_x_42) ;  /* 0x000000000004a947 */ /* 0x000fea0003800000 */
[----:B------:R3:W5:Y:S02]  /*2d10*/  LDG.E.LTC128B.U16 R221, desc[UR54][R218.64+0x10] ;  /* 0x00001036dadd7981 */ /* 0x000764000c1e1520 */
.L_x_42:
[----:B------:R-:W-:Y:S05]  /*2d20*/  BSYNC B1 ;  /* 0x0000000000017941 */ /* 0x000fea0003800000 */
.L_x_41:
[----:B-----5:R-:W-:Y:S01]  /*2d30*/  HADD2.F32 R7, -RZ, R221.H0_H0 ;  /* 0x200000ddff077230 */ /* 0x020fe20000004100 */
[----:B------:R-:W-:Y:S01]  /*2d40*/  ISETP.GT.AND P1, PT, R3, 0x9, PT ;  /* 0x000000090300780c */ /* 0x000fe20003f24270 */
[----:B-1----:R-:W-:Y:S01]  /*2d50*/  @P2 IMAD.MOV.U32 R6, RZ, RZ, R12 ;  /* 0x000000ffff062224 */ /* 0x002fe200078e000c */
[----:B------:R-:W-:Y:S02]  /*2d60*/  BSSY B1, `(.L_x_43) ;  /* 0x000000a000017945 */ /* 0x000fe40003800000 */
[----:B------:R-:W-:Y:S01]  /*2d70*/  FMUL R7, R7, R16 ;  /* 0x0000001007077220 */ /* 0x000fe20000400000 */
[----:B------:R-:W-:-:S03]  /*2d80*/  ISETP.GT.AND P3, PT, R0, RZ, P1 ;  /* 0x000000ff0000720c */ /* 0x000fc60000f64270 */
[----:B------:R-:W-:-:S05]  /*2d90*/  FFMA R7, R124, R2, R7 ;  /* 0x000000027c077223 */ /* 0x000fca0000000007 */
[----:B------:R-:W-:-:S04]  /*2da0*/  F2FP.F16.F32.PACK_AB R7, RZ, R7 ;  /* 0x00000007ff07723e */ /* 0x000fc800000000ff */
[----:B------:R-:W-:Y:S01]  /*2db0*/  PRMT R8, R7, 0x7610, R8 ;  /* 0x0000761007087816 */ /* 0x000fe20000000008 */
[----:B------:R-:W-:-:S05]  /*2dc0*/  @P2 IMAD.MOV.U32 R7, RZ, RZ, R13 ;  /* 0x000000ffff072224 */ /* 0x000fca00078e000d */
[----:B------:R1:W-:Y:S01]  /*2dd0*/  @P2 STG.E.U16 desc[UR54][R6.64+0x10], R8 ;  /* 0x0000100806002986 */ /* 0x0003e2000c101536 */
[----:B------:R-:W-:Y:S05]  /*2de0*/  @!P3 BRA `(.L_x_44) ;  /* 0x000000000004b947 */ /* 0x000fea0003800000 */
[----:B------:R4:W5:Y:S02]  /*2df0*/  LDG.E.LTC128B.U16 R221, desc[UR54][R218.64+0x12] ;  /* 0x00001236dadd7981 */ /* 0x000964000c1e1520 */
.L_x_44:
[----:B------:R-:W-:Y:S05]  /*2e00*/  BSYNC B1 ;  /* 0x0000000000017941 */ /* 0x000fea0003800000 */
.L_x_43:
[----:B-1---5:R-:W-:Y:S01]  /*2e10*/  HADD2.F32 R7, -RZ, R221.H0_H0 ;  /* 0x200000ddff077230 */ /* 0x022fe20000004100 */
[----:B------:R-:W-:Y:S01]  /*2e20*/  ISETP.GT.AND P0, PT, R0, 0x8, P0 ;  /* 0x000000080000780c */ /* 0x000fe20000704270 */
[----:B------:R-:W-:Y:S03]  /*2e30*/  BSSY B1, `(.L_x_45) ;  /* 0x000000a000017945 */ /* 0x000fe60003800000 */
[----:B------:R-:W-:Y:S01]  /*2e40*/  FMUL R6, R7, R16 ;  /* 0x0000001007067220 */ /* 0x000fe20000400000 */
[----:B------:R-:W-:-:S03]  /*2e50*/  @P3 IMAD.MOV.U32 R7, RZ, RZ, R13 ;  /* 0x000000ffff073224 */ /* 0x000fc600078e000d */
[----:B------:R-:W-:-:S05]  /*2e60*/  FFMA R6, R125, R2, R6 ;  /* 0x000000027d067223 */ /* 0x000fca0000000006 */
[----:B------:R-:W-:-:S04]  /*2e70*/  F2FP.F16.F32.PACK_AB R6, RZ, R6 ;  /* 0x00000006ff06723e */ /* 0x000fc800000000ff */
[----:B------:R-:W-:Y:S01]  /*2e80*/  PRMT R8, R6, 0x7610, R8 ;  /* 0x0000761006087816 */ /* 0x000fe20000000008 */
[----:B------:R-:W-:-:S05]  /*2e90*/  @P3 IMAD.MOV.U32 R6, RZ, RZ, R12 ;  /* 0x000000ffff063224 */ /* 0x000fca00078e000c */
[----:B------:R1:W-:Y:S01]  /*2ea0*/  @P3 STG.E.U16 desc[UR54][R6.64+0x12], R8 ;  /* 0x0000120806003986 */ /* 0x0003e2000c101536 */
[----:B------:R-:W-:Y:S05]  /*2eb0*/  @!P0 BRA `(.L_x_46) ;  /* 0x0000000000048947 */ /* 0x000fea0003800000 */
[----:B------:R0:W5:Y:S02]  /*2ec0*/  LDG.E.LTC128B.U16 R221, desc[UR54][R20.64+0x10] ;  /* 0x0000103614dd7981 */ /* 0x000164000c1e1520 */
.L_x_46:
[----:B------:R-:W-:Y:S05]  /*2ed0*/  BSYNC B1 ;  /* 0x0000000000017941 */ /* 0x000fea0003800000 */
.L_x_45:
[----:B-1---5:R-:W-:Y:S01]  /*2ee0*/  HADD2.F32 R7, -RZ, R221.H0_H0 ;  /* 0x200000ddff077230 */ /* 0x022fe20000004100 */
[----:B------:R-:W-:Y:S01]  /*2ef0*/  ISETP.GT.AND P1, PT, R0, 0x8, P1 ;  /* 0x000000080000780c */ /* 0x000fe20000f24270 */
[----:B------:R-:W-:Y:S03]  /*2f00*/  BSSY B1, `(.L_x_47) ;  /* 0x0000007000017945 */ /* 0x000fe60003800000 */
[----:B------:R-:W-:-:S04]  /*2f10*/  FMUL R7, R7, R16 ;  /* 0x0000001007077220 */ /* 0x000fc80000400000 */
[----:B------:R-:W-:-:S05]  /*2f20*/  FFMA R7, R126, R2, R7 ;  /* 0x000000027e077223 */ /* 0x000fca0000000007 */
[----:B------:R-:W-:-:S05]  /*2f30*/  F2FP.F16.F32.PACK_AB R7, RZ, R7 ;  /* 0x00000007ff07723e */ /* 0x000fca00000000ff */
[----:B------:R1:W-:Y:S01]  /*2f40*/  @P0 STG.E.U16 desc[UR54][R4.64+0x10], R7 ;  /* 0x0000100704000986 */ /* 0x0003e2000c101536 */
[----:B------:R-:W-:Y:S05]  /*2f50*/  @!P1 BRA `(.L_x_48) ;  /* 0x0000000000049947 */ /* 0x000fea0003800000 */
[----:B------:R0:W5:Y:S02]  /*2f60*/  LDG.E.LTC128B.U16 R221, desc[UR54][R20.64+0x12] ;  /* 0x0000123614dd7981 */ /* 0x000164000c1e1520 */
.L_x_48:
[----:B------:R-:W-:Y:S05]  /*2f70*/  BSYNC B1 ;  /* 0x0000000000017941 */ /* 0x000fea0003800000 */
.L_x_47:
        /* <DEDUP_REMOVED lines=10> */
.L_x_50:
[----:B------:R-:W-:Y:S05]  /*3020*/  BSYNC B1 ;  /* 0x0000000000017941 */ /* 0x000fea0003800000 */
.L_x_49:
        /* <DEDUP_REMOVED lines=13> */
.L_x_52:
[----:B------:R-:W-:Y:S05]  /*3100*/  BSYNC B1 ;  /* 0x0000000000017941 */ /* 0x000fea0003800000 */
.L_x_51:
        /* <DEDUP_REMOVED lines=12> */
.L_x_54:
[----:B------:R-:W-:Y:S05]  /*31d0*/  BSYNC B1 ;  /* 0x0000000000017941 */ /* 0x000fea0003800000 */
.L_x_53:
        /* <DEDUP_REMOVED lines=9> */
.L_x_56:
[----:B------:R-:W-:Y:S05]  /*3270*/  BSYNC B1 ;  /* 0x0000000000017941 */ /* 0x000fea0003800000 */
.L_x_55:
        /* <DEDUP_REMOVED lines=10> */
.L_x_58:
[----:B------:R-:W-:Y:S05]  /*3320*/  BSYNC B1 ;  /* 0x0000000000017941 */ /* 0x000fea0003800000 */
.L_x_57:
        /* <DEDUP_REMOVED lines=13> */
.L_x_60:
[----:B------:R-:W-:Y:S05]  /*3400*/  BSYNC B1 ;  /* 0x0000000000017941 */ /* 0x000fea0003800000 */
.L_x_59:
        /* <DEDUP_REMOVED lines=12> */
.L_x_62:
[----:B------:R-:W-:Y:S05]  /*34d0*/  BSYNC B1 ;  /* 0x0000000000017941 */ /* 0x000fea0003800000 */
.L_x_61:
        /* <DEDUP_REMOVED lines=9> */
.L_x_64:
[----:B------:R-:W-:Y:S05]  /*3570*/  BSYNC B1 ;  /* 0x0000000000017941 */ /* 0x000fea0003800000 */
.L_x_63:
        /* <DEDUP_REMOVED lines=10> */
.L_x_66:
[----:B------:R-:W-:Y:S05]  /*3620*/  BSYNC B1 ;  /* 0x0000000000017941 */ /* 0x000fea0003800000 */
.L_x_65:
        /* <DEDUP_REMOVED lines=13> */
.L_x_68:
[----:B------:R-:W-:Y:S05]  /*3700*/  BSYNC B1 ;  /* 0x0000000000017941 */ /* 0x000fea0003800000 */
.L_x_67:
        /* <DEDUP_REMOVED lines=12> */
.L_x_70:
[----:B------:R-:W-:Y:S05]  /*37d0*/  BSYNC B1 ;  /* 0x0000000000017941 */ /* 0x000fea0003800000 */
.L_x_69:
        /* <DEDUP_REMOVED lines=9> */
.L_x_72:
[----:B------:R-:W-:Y:S05]  /*3870*/  BSYNC B1 ;  /* 0x0000000000017941 */ /* 0x000fea0003800000 */
.L_x_71:
        /* <DEDUP_REMOVED lines=10> */
.L_x_74:
[----:B------:R-:W-:Y:S05]  /*3920*/  BSYNC B1 ;  /* 0x0000000000017941 */ /* 0x000fea0003800000 */
.L_x_73:
        /* <DEDUP_REMOVED lines=13> */
.L_x_76:
[----:B------:R-:W-:Y:S05]  /*3a00*/  BSYNC B1 ;  /* 0x0000000000017941 */ /* 0x000fea0003800000 */
.L_x_75:
        /* <DEDUP_REMOVED lines=12> */
.L_x_78:
[----:B------:R-:W-:Y:S05]  /*3ad0*/  BSYNC B1 ;  /* 0x0000000000017941 */ /* 0x000fea0003800000 */
.L_x_77:
        /* <DEDUP_REMOVED lines=9> */
.L_x_80:
[----:B------:R-:W-:Y:S05]  /*3b70*/  BSYNC B1 ;  /* 0x0000000000017941 */ /* 0x000fea0003800000 */
.L_x_79:
        /* <DEDUP_REMOVED lines=10> */
.L_x_82:
[----:B------:R-:W-:Y:S05]  /*3c20*/  BSYNC B1 ;  /* 0x0000000000017941 */ /* 0x000fea0003800000 */
.L_x_81:
        /* <DEDUP_REMOVED lines=13> */
.L_x_84:
[----:B------:R-:W-:Y:S05]  /*3d00*/  BSYNC B1 ;  /* 0x0000000000017941 */ /* 0x000fea0003800000 */
.L_x_83:
        /* <DEDUP_REMOVED lines=12> */
.L_x_86:
[----:B------:R-:W-:Y:S05]  /*3dd0*/  BSYNC B1 ;  /* 0x0000000000017941 */ /* 0x000fea0003800000 */
.L_x_85:
        /* <DEDUP_REMOVED lines=9> */
.L_x_88:
[----:B------:R-:W-:Y:S05]  /*3e70*/  BSYNC B1 ;  /* 0x0000000000017941 */ /* 0x000fea0003800000 */
.L_x_87:
        /* <DEDUP_REMOVED lines=10> */
.L_x_90:
[----:B------:R-:W-:Y:S05]  /*3f20*/  BSYNC B1 ;  /* 0x0000000000017941 */ /* 0x000fea0003800000 */
.L_x_89:
        /* <DEDUP_REMOVED lines=13> */
.L_x_92:
[----:B------:R-:W-:Y:S05]  /*4000*/  BSYNC B1 ;  /* 0x0000000000017941 */ /* 0x000fea0003800000 */
.L_x_91:
        /* <DEDUP_REMOVED lines=12> */
.L_x_94:
[----:B------:R-:W-:Y:S05]  /*40d0*/  BSYNC B1 ;  /* 0x0000000000017941 */ /* 0x000fea0003800000 */
.L_x_93:
        /* <DEDUP_REMOVED lines=9> */
.L_x_96:
[----:B------:R-:W-:Y:S05]  /*4170*/  BSYNC B1 ;  /* 0x0000000000017941 */ /* 0x000fea0003800000 */
.L_x_95:
        /* <DEDUP_REMOVED lines=10> */
.L_x_98:
[----:B------:R-:W-:Y:S05]  /*4220*/  BSYNC B1 ;  /* 0x0000000000017941 */ /* 0x000fea0003800000 */
.L_x_97:
        /* <DEDUP_REMOVED lines=13> */
.L_x_100:
[----:B------:R-:W-:Y:S05]  /*4300*/  BSYNC B1 ;  /* 0x0000000000017941 */ /* 0x000fea0003800000 */
.L_x_99:
        /* <DEDUP_REMOVED lines=12> */
.L_x_102:
[----:B------:R-:W-:Y:S05]  /*43d0*/  BSYNC B1 ;  /* 0x0000000000017941 */ /* 0x000fea0003800000 */
.L_x_101:
        /* <DEDUP_REMOVED lines=9> */
.L_x_104:
[----:B------:R-:W-:Y:S05]  /*4470*/  BSYNC B1 ;  /* 0x0000000000017941 */ /* 0x000fea0003800000 */
.L_x_103:
        /* <DEDUP_REMOVED lines=10> */
.L_x_106:
[----:B------:R-:W-:Y:S05]  /*4520*/  BSYNC B1 ;  /* 0x0000000000017941 */ /* 0x000fea0003800000 */
.L_x_105:
        /* <DEDUP_REMOVED lines=13> */
.L_x_108:
[----:B------:R-:W-:Y:S05]  /*4600*/  BSYNC B1 ;  /* 0x0000000000017941 */ /* 0x000fea0003800000 */
.L_x_107:
        /* <DEDUP_REMOVED lines=12> */
.L_x_110:
[----:B------:R-:W-:Y:S05]  /*46d0*/  BSYNC B1 ;  /* 0x0000000000017941 */ /* 0x000fea0003800000 */
.L_x_109:
        /* <DEDUP_REMOVED lines=9> */
.L_x_112:
[----:B------:R-:W-:Y:S05]  /*4770*/  BSYNC B1 ;  /* 0x0000000000017941 */ /* 0x000fea0003800000 */
.L_x_111:
        /* <DEDUP_REMOVED lines=10> */
.L_x_114:
[----:B------:R-:W-:Y:S05]  /*4820*/  BSYNC B1 ;  /* 0x0000000000017941 */ /* 0x000fea0003800000 */
.L_x_113:
        /* <DEDUP_REMOVED lines=13> */
.L_x_116:
[----:B------:R-:W-:Y:S05]  /*4900*/  BSYNC B1 ;  /* 0x0000000000017941 */ /* 0x000fea0003800000 */
.L_x_115:
        /* <DEDUP_REMOVED lines=12> */
.L_x_118:
[----:B------:R-:W-:Y:S05]  /*49d0*/  BSYNC B1 ;  /* 0x0000000000017941 */ /* 0x000fea0003800000 */
.L_x_117:
        /* <DEDUP_REMOVED lines=9> */
.L_x_120:
[----:B------:R-:W-:Y:S05]  /*4a70*/  BSYNC B1 ;  /* 0x0000000000017941 */ /* 0x000fea0003800000 */
.L_x_119:
        /* <DEDUP_REMOVED lines=10> */
.L_x_122:
[----:B------:R-:W-:Y:S05]  /*4b20*/  BSYNC B1 ;  /* 0x0000000000017941 */ /* 0x000fea0003800000 */
.L_x_121:
        /* <DEDUP_REMOVED lines=8> */
[----:B------:R-:W-:Y:S02]  /*4bb0*/  PRMT R8, R7, 0x7610, R8 ;  /* 0x0000761007087816 */ /* 0x000fe40000000008 */
[----:B------:R-:W-:-:S05]  /*4bc0*/  @P2 MOV R7, R13 ;  /* 0x0000000d00072202 */ /* 0x000fca0000000f00 */
[----:B------:R1:W-:Y:S01]  /*4bd0*/  @P2 STG.E.U16 desc[UR54][R6.64+0xb0], R8 ;  /* 0x0000b00806002986 */ /* 0x0003e2000c101536 */
[----:B------:R-:W-:Y:S05]  /*4be0*/  @!P3 BRA `(.L_x_124) ;  /* 0x000000000004b947 */ /* 0x000fea0003800000 */
[----:B------:R0:W5:Y:S02]  /*4bf0*/  LDG.E.LTC128B.U16 R221, desc[UR54][R218.64+0xb2] ;  /* 0x0000b236dadd7981 */ /* 0x000164000c1e1520 */
.L_x_124:
[----:B------:R-:W-:Y:S05]  /*4c00*/  BSYNC B1 ;  /* 0x0000000000017941 */ /* 0x000fea0003800000 */
.L_x_123:
        /* <DEDUP_REMOVED lines=12> */
.L_x_126:
[----:B------:R-:W-:Y:S05]  /*4cd0*/  BSYNC B1 ;  /* 0x0000000000017941 */ /* 0x000fea0003800000 */
.L_x_125:
        /* <DEDUP_REMOVED lines=9> */
.L_x_128:
[----:B------:R-:W-:Y:S05]  /*4d70*/  BSYNC B1 ;  /* 0x0000000000017941 */ /* 0x000fea0003800000 */
.L_x_127:
        /* <DEDUP_REMOVED lines=10> */
.L_x_130:
[----:B------:R-:W-:Y:S05]  /*4e20*/  BSYNC B1 ;  /* 0x0000000000017941 */ /* 0x000fea0003800000 */
.L_x_129:
        /* <DEDUP_REMOVED lines=13> */
.L_x_132:
[----:B------:R-:W-:Y:S05]  /*4f00*/  BSYNC B1 ;  /* 0x0000000000017941 */ /* 0x000fea0003800000 */
.L_x_131:
        /* <DEDUP_REMOVED lines=12> */
.L_x_134:
[----:B------:R-:W-:Y:S05]  /*4fd0*/  BSYNC B1 ;  /* 0x0000000000017941 */ /* 0x000fea0003800000 */
.L_x_133:
        /* <DEDUP_REMOVED lines=9> */
.L_x_136:
[----:B------:R-:W-:Y:S05]  /*5070*/  BSYNC B1 ;  /* 0x0000000000017941 */ /* 0x000fea0003800000 */
.L_x_135:
        /* <DEDUP_REMOVED lines=10> */
.L_x_138:
[----:B------:R-:W-:Y:S05]  /*5120*/  BSYNC B1 ;  /* 0x0000000000017941 */ /* 0x000fea0003800000 */
.L_x_137:
        /* <DEDUP_REMOVED lines=13> */
.L_x_140:
[----:B------:R-:W-:Y:S05]  /*5200*/  BSYNC B1 ;  /* 0x0000000000017941 */ /* 0x000fea0003800000 */
.L_x_139:
        /* <DEDUP_REMOVED lines=12> */
.L_x_142:
[----:B------:R-:W-:Y:S05]  /*52d0*/  BSYNC B1 ;  /* 0x0000000000017941 */ /* 0x000fea0003800000 */
.L_x_141:
        /* <DEDUP_REMOVED lines=9> */
.L_x_144:
[----:B------:R-:W-:Y:S05]  /*5370*/  BSYNC B1 ;  /* 0x0000000000017941 */ /* 0x000fea0003800000 */
.L_x_143:
        /* <DEDUP_REMOVED lines=10> */
.L_x_146:
[----:B------:R-:W-:Y:S05]  /*5420*/  BSYNC B1 ;  /* 0x0000000000017941 */ /* 0x000fea0003800000 */
.L_x_145:
        /* <DEDUP_REMOVED lines=13> */
.L_x_148:
[----:B------:R-:W-:Y:S05]  /*5500*/  BSYNC B1 ;  /* 0x0000000000017941 */ /* 0x000fea0003800000 */
.L_x_147:
        /* <DEDUP_REMOVED lines=12> */
.L_x_150:
[----:B------:R-:W-:Y:S05]  /*55d0*/  BSYNC B1 ;  /* 0x0000000000017941 */ /* 0x000fea0003800000 */
.L_x_149:
        /* <DEDUP_REMOVED lines=9> */
.L_x_152:
[----:B------:R-:W-:Y:S05]  /*5670*/  BSYNC B1 ;  /* 0x0000000000017941 */ /* 0x000fea0003800000 */
.L_x_151:
        /* <DEDUP_REMOVED lines=10> */
.L_x_154:
[----:B------:R-:W-:Y:S05]  /*5720*/  BSYNC B1 ;  /* 0x0000000000017941 */ /* 0x000fea0003800000 */
.L_x_153:
        /* <DEDUP_REMOVED lines=13> */
.L_x_156:
[----:B------:R-:W-:Y:S05]  /*5800*/  BSYNC B1 ;  /* 0x0000000000017941 */ /* 0x000fea0003800000 */
.L_x_155:
        /* <DEDUP_REMOVED lines=12> */
.L_x_158:
[----:B------:R-:W-:Y:S05]  /*58d0*/  BSYNC B1 ;  /* 0x0000000000017941 */ /* 0x000fea0003800000 */
.L_x_157:
        /* <DEDUP_REMOVED lines=9> */
.L_x_160:
[----:B------:R-:W-:Y:S05]  /*5970*/  BSYNC B1 ;  /* 0x0000000000017941 */ /* 0x000fea0003800000 */
.L_x_159:
        /* <DEDUP_REMOVED lines=10> */
.L_x_162:
[----:B------:R-:W-:Y:S05]  /*5a20*/  BSYNC B1 ;  /* 0x0000000000017941 */ /* 0x000fea0003800000 */
.L_x_161:
        /* <DEDUP_REMOVED lines=13> */
.L_x_164:
[----:B------:R-:W-:Y:S05]  /*5b00*/  BSYNC B1 ;  /* 0x0000000000017941 */ /* 0x000fea0003800000 */
.L_x_163:
        /* <DEDUP_REMOVED lines=12> */
.L_x_166:
[----:B------:R-:W-:Y:S05]  /*5bd0*/  BSYNC B1 ;  /* 0x0000000000017941 */ /* 0x000fea0003800000 */
.L_x_165:
        /* <DEDUP_REMOVED lines=9> */
.L_x_168:
[----:B------:R-:W-:Y:S05]  /*5c70*/  BSYNC B1 ;  /* 0x0000000000017941 */ /* 0x000fea0003800000 */
.L_x_167:
        /* <DEDUP_REMOVED lines=10> */
.L_x_170:
[----:B------:R-:W-:Y:S05]  /*5d20*/  BSYNC B1 ;  /* 0x0000000000017941 */ /* 0x000fea0003800000 */
.L_x_169:
        /* <DEDUP_REMOVED lines=13> */
.L_x_172:
[----:B------:R-:W-:Y:S05]  /*5e00*/  BSYNC B1 ;  /* 0x0000000000017941 */ /* 0x000fea0003800000 */
.L_x_171:
        /* <DEDUP_REMOVED lines=12> */
.L_x_174:
[----:B------:R-:W-:Y:S05]  /*5ed0*/  BSYNC B1 ;  /* 0x0000000000017941 */ /* 0x000fea0003800000 */
.L_x_173:
        /* <DEDUP_REMOVED lines=9> */
.L_x_176:
[----:B------:R-:W-:Y:S05]  /*5f70*/  BSYNC B1 ;  /* 0x0000000000017941 */ /* 0x000fea0003800000 */
.L_x_175:
        /* <DEDUP_REMOVED lines=10> */
.L_x_178:
[----:B------:R-:W-:Y:S05]  /*6020*/  BSYNC B1 ;  /* 0x0000000000017941 */ /* 0x000fea0003800000 */
.L_x_177:
        /* <DEDUP_REMOVED lines=13> */
.L_x_180:
[----:B------:R-:W-:Y:S05]  /*6100*/  BSYNC B1 ;  /* 0x0000000000017941 */ /* 0x000fea0003800000 */
.L_x_179:
        /* <DEDUP_REMOVED lines=12> */
.L_x_182:
[----:B------:R-:W-:Y:S05]  /*61d0*/  BSYNC B1 ;  /* 0x0000000000017941 */ /* 0x000fea0003800000 */
.L_x_181:
        /* <DEDUP_REMOVED lines=9> */
.L_x_184:
[----:B------:R-:W-:Y:S05]  /*6270*/  BSYNC B1 ;  /* 0x0000000000017941 */ /* 0x000fea0003800000 */
.L_x_183:
        /* <DEDUP_REMOVED lines=10> */
.L_x_186:
[----:B------:R-:W-:Y:S05]  /*6320*/  BSYNC B1 ;  /* 0x0000000000017941 */ /* 0x000fea0003800000 */
.L_x_185:
        /* <DEDUP_REMOVED lines=13> */
.L_x_188:
[----:B------:R-:W-:Y:S05]  /*6400*/  BSYNC B1 ;  /* 0x0000000000017941 */ /* 0x000fea0003800000 */
.L_x_187:
        /* <DEDUP_REMOVED lines=12> */
.L_x_190:
[----:B------:R-:W-:Y:S05]  /*64d0*/  BSYNC B1 ;  /* 0x0000000000017941 */ /* 0x000fea0003800000 */
.L_x_189:
        /* <DEDUP_REMOVED lines=9> */
.L_x_192:
[----:B------:R-:W-:Y:S05]  /*6570*/  BSYNC B1 ;  /* 0x0000000000017941 */ /* 0x000fea0003800000 */
.L_x_191:
        /* <DEDUP_REMOVED lines=10> */
.L_x_194:
[----:B------:R-:W-:Y:S05]  /*6620*/  BSYNC B1 ;  /* 0x0000000000017941 */ /* 0x000fea0003800000 */
.L_x_193:
        /* <DEDUP_REMOVED lines=13> */
.L_x_196:
[----:B------:R-:W-:Y:S05]  /*6700*/  BSYNC B1 ;  /* 0x0000000000017941 */ /* 0x000fea0003800000 */
.L_x_195:
        /* <DEDUP_REMOVED lines=12> */
.L_x_198:
[----:B------:R-:W-:Y:S05]  /*67d0*/  BSYNC B1 ;  /* 0x0000000000017941 */ /* 0x000fea0003800000 */
.L_x_197:
        /* <DEDUP_REMOVED lines=9> */
.L_x_200:
[----:B------:R-:W-:Y:S05]  /*6870*/  BSYNC B1 ;  /* 0x0000000000017941 */ /* 0x000fea0003800000 */
.L_x_199:
        /* <DEDUP_REMOVED lines=10> */
.L_x_202:
[----:B------:R-:W-:Y:S05]  /*6920*/  BSYNC B1 ;  /* 0x0000000000017941 */ /* 0x000fea0003800000 */
.L_x_201:
        /* <DEDUP_REMOVED lines=13> */
.L_x_204:
[----:B------:R-:W-:Y:S05]  /*6a00*/  BSYNC B1 ;  /* 0x0000000000017941 */ /* 0x000fea0003800000 */
.L_x_203:
        /* <DEDUP_REMOVED lines=12> */
.L_x_206:
[----:B------:R-:W-:Y:S05]  /*6ad0*/  BSYNC B1 ;  /* 0x0000000000017941 */ /* 0x000fea0003800000 */
.L_x_205:
        /* <DEDUP_REMOVED lines=9> */
.L_x_208:
[----:B------:R-:W-:Y:S05]  /*6b70*/  BSYNC B1 ;  /* 0x0000000000017941 */ /* 0x000fea0003800000 */
.L_x_207:
        /* <DEDUP_REMOVED lines=10> */
.L_x_210:
[----:B------:R-:W-:Y:S05]  /*6c20*/  BSYNC B1 ;  /* 0x0000000000017941 */ /* 0x000fea0003800000 */
.L_x_209:
        /* <DEDUP_REMOVED lines=13> */
.L_x_212:
[----:B------:R-:W-:Y:S05]  /*6d00*/  BSYNC B1 ;  /* 0x0000000000017941 */ /* 0x000fea0003800000 */
.L_x_211:
        /* <DEDUP_REMOVED lines=12> */
.L_x_214:
[----:B------:R-:W-:Y:S05]  /*6dd0*/  BSYNC B1 ;  /* 0x0000000000017941 */ /* 0x000fea0003800000 */
.L_x_213:
        /* <DEDUP_REMOVED lines=9> */
.L_x_216:
[----:B------:R-:W-:Y:S05]  /*6e70*/  BSYNC B1 ;  /* 0x0000000000017941 */ /* 0x000fea0003800000 */
.L_x_215:
        /* <DEDUP_REMOVED lines=10> */
.L_x_218:
[----:B------:R-:W-:Y:S05]  /*6f20*/  BSYNC B1 ;  /* 0x0000000000017941 */ /* 0x000fea0003800000 */
.L_x_217:
        /* <DEDUP_REMOVED lines=13> */
.L_x_220:
[----:B------:R-:W-:Y:S05]  /*7000*/  BSYNC B1 ;  /* 0x0000000000017941 */ /* 0x000fea0003800000 */
.L_x_219:
        /* <DEDUP_REMOVED lines=12> */
.L_x_222:
[----:B------:R-:W-:Y:S05]  /*70d0*/  BSYNC B1 ;  /* 0x0000000000017941 */ /* 0x000fea0003800000 */
.L_x_221:
        /* <DEDUP_REMOVED lines=9> */
.L_x_224:
[----:B------:R-:W-:Y:S05]  /*7170*/  BSYNC B1 ;  /* 0x0000000000017941 */ /* 0x000fea0003800000 */
.L_x_223:
        /* <DEDUP_REMOVED lines=10> */
.L_x_226:
[----:B------:R-:W-:Y:S05]  /*7220*/  BSYNC B1 ;  /* 0x0000000000017941 */ /* 0x000fea0003800000 */
.L_x_225:
        /* <DEDUP_REMOVED lines=13> */
.L_x_228:
[----:B------:R-:W-:Y:S05]  /*7300*/  BSYNC B1 ;  /* 0x0000000000017941 */ /* 0x000fea0003800000 */
.L_x_227:
        /* <DEDUP_REMOVED lines=12> */
.L_x_230:
[----:B------:R-:W-:Y:S05]  /*73d0*/  BSYNC B1 ;  /* 0x0000000000017941 */ /* 0x000fea0003800000 */
.L_x_229:
        /* <DEDUP_REMOVED lines=9> */
.L_x_232:
[----:B------:R-:W-:Y:S05]  /*7470*/  BSYNC B1 ;  /* 0x0000000000017941 */ /* 0x000fea0003800000 */
.L_x_231:
        /* <DEDUP_REMOVED lines=10> */
.L_x_234:
[----:B------:R-:W-:Y:S05]  /*7520*/  BSYNC B1 ;  /* 0x0000000000017941 */ /* 0x000fea0003800000 */
.L_x_233:
        /* <DEDUP_REMOVED lines=13> */
.L_x_236:
[----:B------:R-:W-:Y:S05]  /*7600*/  BSYNC B1 ;  /* 0x0000000000017941 */ /* 0x000fea0003800000 */
.L_x_235:
        /* <DEDUP_REMOVED lines=12> */
.L_x_238:
[----:B------:R-:W-:Y:S05]  /*76d0*/  BSYNC B1 ;  /* 0x0000000000017941 */ /* 0x000fea0003800000 */
.L_x_237:
        /* <DEDUP_REMOVED lines=9> */
.L_x_240:
[----:B------:R-:W-:Y:S05]  /*7770*/  BSYNC B1 ;  /* 0x0000000000017941 */ /* 0x000fea0003800000 */
.L_x_239:
        /* <DEDUP_REMOVED lines=10> */
.L_x_242:
[----:B------:R-:W-:Y:S05]  /*7820*/  BSYNC B1 ;  /* 0x0000000000017941 */ /* 0x000fea0003800000 */
.L_x_241:
        /* <DEDUP_REMOVED lines=13> */
.L_x_244:
[----:B------:R-:W-:Y:S05]  /*7900*/  BSYNC B1 ;  /* 0x0000000000017941 */ /* 0x000fea0003800000 */
.L_x_243:
        /* <DEDUP_REMOVED lines=12> */
.L_x_246:
[----:B------:R-:W-:Y:S05]  /*79d0*/  BSYNC B1 ;  /* 0x0000000000017941 */ /* 0x000fea0003800000 */
.L_x_245:
        /* <DEDUP_REMOVED lines=9> */
.L_x_248:
[----:B------:R-:W-:Y:S05]  /*7a70*/  BSYNC B1 ;  /* 0x0000000000017941 */ /* 0x000fea0003800000 */
.L_x_247:
        /* <DEDUP_REMOVED lines=10> */
.L_x_250:
[----:B------:R-:W-:Y:S05]  /*7b20*/  BSYNC B1 ;  /* 0x0000000000017941 */ /* 0x000fea0003800000 */
.L_x_249:
        /* <DEDUP_REMOVED lines=13> */
.L_x_252:
[----:B------:R-:W-:Y:S05]  /*7c00*/  BSYNC B1 ;  /* 0x0000000000017941 */ /* 0x000fea0003800000 */
.L_x_251:
        /* <DEDUP_REMOVED lines=12> */
.L_x_254:
[----:B------:R-:W-:Y:S05]  /*7cd0*/  BSYNC B1 ;  /* 0x0000000000017941 */ /* 0x000fea0003800000 */
.L_x_253:
        /* <DEDUP_REMOVED lines=9> */
.L_x_256:
[----:B------:R-:W-:Y:S05]  /*7d70*/  BSYNC B1 ;  /* 0x0000000000017941 */ /* 0x000fea0003800000 */
.L_x_255:
        /* <DEDUP_REMOVED lines=10> */
.L_x_258:
[----:B------:R-:W-:Y:S05]  /*7e20*/  BSYNC B1 ;  /* 0x0000000000017941 */ /* 0x000fea0003800000 */
.L_x_257:
        /* <DEDUP_REMOVED lines=13> */
.L_x_260:
[----:B------:R-:W-:Y:S05]  /*7f00*/  BSYNC B1 ;  /* 0x0000000000017941 */ /* 0x000fea0003800000 */
.L_x_259:
        /* <DEDUP_REMOVED lines=12> */
.L_x_262:
[----:B------:R-:W-:Y:S05]  /*7fd0*/  BSYNC B1 ;  /* 0x0000000000017941 */ /* 0x000fea0003800000 */
.L_x_261:
        /* <DEDUP_REMOVED lines=9> */
.L_x_264:
[----:B------:R-:W-:Y:S05]  /*8070*/  BSYNC B1 ;  /* 0x0000000000017941 */ /* 0x000fea0003800000 */
.L_x_263:
        /* <DEDUP_REMOVED lines=10> */
.L_x_266:
[----:B------:R-:W-:Y:S05]  /*8120*/  BSYNC B1 ;  /* 0x0000000000017941 */ /* 0x000fea0003800000 */
.L_x_265:
        /* <DEDUP_REMOVED lines=13> */
.L_x_268:
[----:B------:R-:W-:Y:S05]  /*8200*/  BSYNC B1 ;  /* 0x0000000000017941 */ /* 0x000fea0003800000 */
.L_x_267:
        /* <DEDUP_REMOVED lines=12> */
.L_x_270:
[----:B------:R-:W-:Y:S05]  /*82d0*/  BSYNC B1 ;  /* 0x0000000000017941 */ /* 0x000fea0003800000 */
.L_x_269:
        /* <DEDUP_REMOVED lines=9> */
.L_x_272:
[----:B------:R-:W-:Y:S05]  /*8370*/  BSYNC B1 ;  /* 0x0000000000017941 */ /* 0x000fea0003800000 */
.L_x_271:
        /* <DEDUP_REMOVED lines=10> */
.L_x_274:
[----:B------:R-:W-:Y:S05]  /*8420*/  BSYNC B1 ;  /* 0x0000000000017941 */ /* 0x000fea0003800000 */
.L_x_273:
        /* <DEDUP_REMOVED lines=13> */
.L_x_276:
[----:B------:R-:W-:Y:S05]  /*8500*/  BSYNC B1 ;  /* 0x0000000000017941 */ /* 0x000fea0003800000 */
.L_x_275:
        /* <DEDUP_REMOVED lines=12> */
.L_x_278:
[----:B------:R-:W-:Y:S05]  /*85d0*/  BSYNC B1 ;  /* 0x0000000000017941 */ /* 0x000fea0003800000 */
.L_x_277:
        /* <DEDUP_REMOVED lines=9> */
.L_x_280:
[----:B------:R-:W-:Y:S05]  /*8670*/  BSYNC B1 ;  /* 0x0000000000017941 */ /* 0x000fea0003800000 */
.L_x_279:
        /* <DEDUP_REMOVED lines=10> */
.L_x_282:
[----:B------:R-:W-:Y:S05]  /*8720*/  BSYNC B1 ;  /* 0x0000000000017941 */ /* 0x000fea0003800000 */
.L_x_281:
        /* <DEDUP_REMOVED lines=13> */
.L_x_284:
[----:B------:R-:W-:Y:S05]  /*8800*/  BSYNC B1 ;  /* 0x0000000000017941 */ /* 0x000fea0003800000 */
.L_x_283:
        /* <DEDUP_REMOVED lines=12> */
.L_x_286:
[----:B------:R-:W-:Y:S05]  /*88d0*/  BSYNC B1 ;  /* 0x0000000000017941 */ /* 0x000fea0003800000 */
.L_x_285:
        /* <DEDUP_REMOVED lines=9> */
.L_x_288:
[----:B------:R-:W-:Y:S05]  /*8970*/  BSYNC B1 ;  /* 0x0000000000017941 */ /* 0x000fea0003800000 */
.L_x_287:
        /* <DEDUP_REMOVED lines=10> */
.L_x_290:
[----:B------:R-:W-:Y:S05]  /*8a20*/  BSYNC B1 ;  /* 0x0000000000017941 */ /* 0x000fea0003800000 */
.L_x_289:
        /* <DEDUP_REMOVED lines=13> */
.L_x_292:
[----:B------:R-:W-:Y:S05]  /*8b00*/  BSYNC B1 ;  /* 0x0000000000017941 */ /* 0x000fea0003800000 */
.L_x_291:
        /* <DEDUP_REMOVED lines=12> */
.L_x_294:
[----:B------:R-:W-:Y:S05]  /*8bd0*/  BSYNC B1 ;  /* 0x0000000000017941 */ /* 0x000fea0003800000 */
.L_x_293:
        /* <DEDUP_REMOVED lines=9> */
.L_x_296:
[----:B------:R-:W-:Y:S05]  /*8c70*/  BSYNC B1 ;  /* 0x0000000000017941 */ /* 0x000fea0003800000 */
.L_x_295:
        /* <DEDUP_REMOVED lines=10> */
.L_x_298:
[----:B------:R-:W-:Y:S05]  /*8d20*/  BSYNC B1 ;  /* 0x0000000000017941 */ /* 0x000fea0003800000 */
.L_x_297:
        /* <DEDUP_REMOVED lines=13> */
.L_x_300:
[----:B------:R-:W-:Y:S05]  /*8e00*/  BSYNC B1 ;  /* 0x0000000000017941 */ /* 0x000fea0003800000 */
.L_x_299:
        /* <DEDUP_REMOVED lines=12> */
.L_x_302:
[----:B------:R-:W-:Y:S05]  /*8ed0*/  BSYNC B1 ;  /* 0x0000000000017941 */ /* 0x000fea0003800000 */
.L_x_301:
        /* <DEDUP_REMOVED lines=9> */
.L_x_304:
[----:B------:R-:W-:Y:S05]  /*8f70*/  BSYNC B1 ;  /* 0x0000000000017941 */ /* 0x000fea0003800000 */
.L_x_303:
        /* <DEDUP_REMOVED lines=10> */
.L_x_306:
[----:B------:R-:W-:Y:S05]  /*9020*/  BSYNC B1 ;  /* 0x0000000000017941 */ /* 0x000fea0003800000 */
.L_x_305:
        /* <DEDUP_REMOVED lines=13> */
.L_x_308:
[----:B------:R-:W-:Y:S05]  /*9100*/  BSYNC B1 ;  /* 0x0000000000017941 */ /* 0x000fea0003800000 */
.L_x_307:
        /* <DEDUP_REMOVED lines=12> */
.L_x_310:
[----:B------:R-:W-:Y:S05]  /*91d0*/  BSYNC B1 ;  /* 0x0000000000017941 */ /* 0x000fea0003800000 */
.L_x_309:
        /* <DEDUP_REMOVED lines=9> */
.L_x_312:
[----:B------:R-:W-:Y:S05]  /*9270*/  BSYNC B1 ;  /* 0x0000000000017941 */ /* 0x000fea0003800000 */
.L_x_311:
        /* <DEDUP_REMOVED lines=10> */
.L_x_314:
[----:B------:R-:W-:Y:S05]  /*9320*/  BSYNC B1 ;  /* 0x0000000000017941 */ /* 0x000fea0003800000 */
.L_x_313:
        /* <DEDUP_REMOVED lines=13> */
.L_x_316:
[----:B------:R-:W-:Y:S05]  /*9400*/  BSYNC B1 ;  /* 0x0000000000017941 */ /* 0x000fea0003800000 */
.L_x_315:
        /* <DEDUP_REMOVED lines=12> */
.L_x_318:
[----:B------:R-:W-:Y:S05]  /*94d0*/  BSYNC B1 ;  /* 0x0000000000017941 */ /* 0x000fea0003800000 */
.L_x_317:
        /* <DEDUP_REMOVED lines=9> */
.L_x_320:
[----:B------:R-:W-:Y:S05]  /*9570*/  BSYNC B1 ;  /* 0x0000000000017941 */ /* 0x000fea0003800000 */
.L_x_319:
        /* <DEDUP_REMOVED lines=10> */
.L_x_322:
[----:B------:R-:W-:Y:S05]  /*9620*/  BSYNC B1 ;  /* 0x0000000000017941 */ /* 0x000fea0003800000 */
.L_x_321:
        /* <DEDUP_REMOVED lines=13> */
.L_x_324:
[----:B------:R-:W-:Y:S05]  /*9700*/  BSYNC B1 ;  /* 0x0000000000017941 */ /* 0x000fea0003800000 */
.L_x_323:
        /* <DEDUP_REMOVED lines=12> */
.L_x_326:
[----:B------:R-:W-:Y:S05]  /*97d0*/  BSYNC B1 ;  /* 0x0000000000017941 */ /* 0x000fea0003800000 */
.L_x_325:
        /* <DEDUP_REMOVED lines=9> */
.L_x_328:
[----:B------:R-:W-:Y:S05]  /*9870*/  BSYNC B1 ;  /* 0x0000000000017941 */ /* 0x000fea0003800000 */
.L_x_327:
        /* <DEDUP_REMOVED lines=10> */
.L_x_330:
[----:B------:R-:W-:Y:S05]  /*9920*/  BSYNC B1 ;  /* 0x0000000000017941 */ /* 0x000fea0003800000 */
.L_x_329:
        /* <DEDUP_REMOVED lines=13> */
.L_x_332:
[----:B------:R-:W-:Y:S05]  /*9a00*/  BSYNC B1 ;  /* 0x0000000000017941 */ /* 0x000fea0003800000 */
.L_x_331:
        /* <DEDUP_REMOVED lines=12> */
.L_x_334:
[----:B------:R-:W-:Y:S05]  /*9ad0*/  BSYNC B1 ;  /* 0x0000000000017941 */ /* 0x000fea0003800000 */
.L_x_333:
        /* <DEDUP_REMOVED lines=9> */
.L_x_336:
[----:B------:R-:W-:Y:S05]  /*9b70*/  BSYNC B1 ;  /* 0x0000000000017941 */ /* 0x000fea0003800000 */
.L_x_335:
        /* <DEDUP_REMOVED lines=10> */
.L_x_338:
[----:B------:R-:W-:Y:S05]  /*9c20*/  BSYNC B1 ;  /* 0x0000000000017941 */ /* 0x000fea0003800000 */
.L_x_337:
        /* <DEDUP_REMOVED lines=13> */
.L_x_340:
[----:B------:R-:W-:Y:S05]  /*9d00*/  BSYNC B1 ;  /* 0x0000000000017941 */ /* 0x000fea0003800000 */
.L_x_339:
        /* <DEDUP_REMOVED lines=12> */
.L_x_342:
[----:B------:R-:W-:Y:S05]  /*9dd0*/  BSYNC B1 ;  /* 0x0000000000017941 */ /* 0x000fea0003800000 */
.L_x_341:
        /* <DEDUP_REMOVED lines=9> */
.L_x_344:
[----:B------:R-:W-:Y:S05]  /*9e70*/  BSYNC B1 ;  /* 0x0000000000017941 */ /* 0x000fea0003800000 */
.L_x_343:
        /* <DEDUP_REMOVED lines=10> */
.L_x_346:
[----:B------:R-:W-:Y:S05]  /*9f20*/  BSYNC B1 ;  /* 0x0000000000017941 */ /* 0x000fea0003800000 */
.L_x_345:
        /* <DEDUP_REMOVED lines=13> */
.L_x_348:
[----:B------:R-:W-:Y:S05]  /*a000*/  BSYNC B1 ;  /* 0x0000000000017941 */ /* 0x000fea0003800000 */
.L_x_347:
        /* <DEDUP_REMOVED lines=12> */
.L_x_350:
[----:B------:R-:W-:Y:S05]  /*a0d0*/  BSYNC B1 ;  /* 0x0000000000017941 */ /* 0x000fea0003800000 */
.L_x_349:
        /* <DEDUP_REMOVED lines=9> */
.L_x_352:
[----:B------:R-:W-:Y:S05]  /*a170*/  BSYNC B1 ;  /* 0x0000000000017941 */ /* 0x000fea0003800000 */
.L_x_351:
        /* <DEDUP_REMOVED lines=10> */
.L_x_354:
[----:B------:R-:W-:Y:S05]  /*a220*/  BSYNC B1 ;  /* 0x0000000000017941 */ /* 0x000fea0003800000 */
.L_x_353:
        /* <DEDUP_REMOVED lines=13> */
.L_x_356:
[----:B------:R-:W-:Y:S05]  /*a300*/  BSYNC B1 ;  /* 0x0000000000017941 */ /* 0x000fea0003800000 */
.L_x_355:
        /* <DEDUP_REMOVED lines=12> */
.L_x_358:
[----:B------:R-:W-:Y:S05]  /*a3d0*/  BSYNC B1 ;  /* 0x0000000000017941 */ /* 0x000fea0003800000 */
.L_x_357:
        /* <DEDUP_REMOVED lines=9> */
.L_x_360:
[----:B------:R-:W-:Y:S05]  /*a470*/  BSYNC B1 ;  /* 0x0000000000017941 */ /* 0x000fea0003800000 */
.L_x_359:
        /* <DEDUP_REMOVED lines=10> */
.L_x_362:
[----:B------:R-:W-:Y:S05]  /*a520*/  BSYNC B1 ;  /* 0x0000000000017941 */ /* 0x000fea0003800000 */
.L_x_361:
        /* <DEDUP_REMOVED lines=13> */
.L_x_364:
[----:B------:R-:W-:Y:S05]  /*a600*/  BSYNC B1 ;  /* 0x0000000000017941 */ /* 0x000fea0003800000 */
.L_x_363:
        /* <DEDUP_REMOVED lines=12> */
.L_x_366:
[----:B------:R-:W-:Y:S05]  /*a6d0*/  BSYNC B1 ;  /* 0x0000000000017941 */ /* 0x000fea0003800000 */
.L_x_365:
        /* <DEDUP_REMOVED lines=9> */
.L_x_368:
[----:B------:R-:W-:Y:S05]  /*a770*/  BSYNC B1 ;  /* 0x0000000000017941 */ /* 0x000fea0003800000 */
.L_x_367:
        /* <DEDUP_REMOVED lines=10> */
.L_x_370:
[----:B------:R-:W-:Y:S05]  /*a820*/  BSYNC B1 ;  /* 0x0000000000017941 */ /* 0x000fea0003800000 */
.L_x_369:
        /* <DEDUP_REMOVED lines=13> */
.L_x_372:
[----:B------:R-:W-:Y:S05]  /*a900*/  BSYNC B1 ;  /* 0x0000000000017941 */ /* 0x000fea0003800000 */
.L_x_371:
        /* <DEDUP_REMOVED lines=12> */
.L_x_374:
[----:B------:R-:W-:Y:S05]  /*a9d0*/  BSYNC B1 ;  /* 0x0000000000017941 */ /* 0x000fea0003800000 */
.L_x_373:
        /* <DEDUP_REMOVED lines=9> */
.L_x_376:
[----:B------:R-:W-:Y:S05]  /*aa70*/  BSYNC B1 ;  /* 0x0000000000017941 */ /* 0x000fea0003800000 */
.L_x_375:
        /* <DEDUP_REMOVED lines=10> */
.L_x_378:
[----:B------:R-:W-:Y:S05]  /*ab20*/  BSYNC B1 ;  /* 0x0000000000017941 */ /* 0x000fea0003800000 */
.L_x_377:
        /* <DEDUP_REMOVED lines=13> */
.L_x_380:
[----:B------:R-:W-:Y:S05]  /*ac00*/  BSYNC B1 ;  /* 0x0000000000017941 */ /* 0x000fea0003800000 */
.L_x_379:
        /* <DEDUP_REMOVED lines=12> */
.L_x_382:
[----:B------:R-:W-:Y:S05]  /*acd0*/  BSYNC B1 ;  /* 0x0000000000017941 */ /* 0x000fea0003800000 */
.L_x_381:
        /* <DEDUP_REMOVED lines=9> */
.L_x_384:
[----:B------:R-:W-:Y:S05]  /*ad70*/  BSYNC B1 ;  /* 0x0000000000017941 */ /* 0x000fea0003800000 */
.L_x_383:
        /* <DEDUP_REMOVED lines=10> */
.L_x_386:
[----:B------:R-:W-:Y:S05]  /*ae20*/  BSYNC B1 ;  /* 0x0000000000017941 */ /* 0x000fea0003800000 */
.L_x_385:
        /* <DEDUP_REMOVED lines=13> */
.L_x_388:
[----:B------:R-:W-:Y:S05]  /*af00*/  BSYNC B1 ;  /* 0x0000000000017941 */ /* 0x000fea0003800000 */
.L_x_387:
        /* <DEDUP_REMOVED lines=12> */
.L_x_390:
[----:B------:R-:W-:Y:S05]  /*afd0*/  BSYNC B1 ;  /* 0x0000000000017941 */ /* 0x000fea0003800000 */
.L_x_389:
        /* <DEDUP_REMOVED lines=9> */
.L_x_392:
[----:B------:R-:W-:Y:S05]  /*b070*/  BSYNC B1 ;  /* 0x0000000000017941 */ /* 0x000fea0003800000 */
.L_x_391:
        /* <DEDUP_REMOVED lines=10> */
.L_x_394:
[----:B------:R-:W-:Y:S05]  /*b120*/  BSYNC B1 ;  /* 0x0000000000017941 */ /* 0x000fea0003800000 */
.L_x_393:
        /* <DEDUP_REMOVED lines=13> */
.L_x_396:
[----:B------:R-:W-:Y:S05]  /*b200*/  BSYNC B1 ;  /* 0x0000000000017941 */ /* 0x000fea0003800000 */
.L_x_395:
        /* <DEDUP_REMOVED lines=12> */
.L_x_398:
[----:B------:R-:W-:Y:S05]  /*b2d0*/  BSYNC B1 ;  /* 0x0000000000017941 */ /* 0x000fea0003800000 */
.L_x_397:
        /* <DEDUP_REMOVED lines=9> */
.L_x_400:
[----:B------:R-:W-:Y:S05]  /*b370*/  BSYNC B1 ;  /* 0x0000000000017941 */ /* 0x000fea0003800000 */
.L_x_399:
        /* <DEDUP_REMOVED lines=10> */
.L_x_402:
[----:B------:R-:W-:Y:S05]  /*b420*/  BSYNC B1 ;  /* 0x0000000000017941 */ /* 0x000fea0003800000 */
.L_x_401:
        /* <DEDUP_REMOVED lines=13> */
.L_x_404:
[----:B------:R-:W-:Y:S05]  /*b500*/  BSYNC B1 ;  /* 0x0000000000017941 */ /* 0x000fea0003800000 */
.L_x_403:
        /* <DEDUP_REMOVED lines=12> */
.L_x_406:
[----:B------:R-:W-:Y:S05]  /*b5d0*/  BSYNC B1 ;  /* 0x0000000000017941 */ /* 0x000fea0003800000 */
.L_x_405:
        /* <DEDUP_REMOVED lines=9> */
.L_x_408:
[----:B------:R-:W-:Y:S05]  /*b670*/  BSYNC B1 ;  /* 0x0000000000017941 */ /* 0x000fea0003800000 */
.L_x_407:
        /* <DEDUP_REMOVED lines=10> */
.L_x_410:
[----:B------:R-:W-:Y:S05]  /*b720*/  BSYNC B1 ;  /* 0x0000000000017941 */ /* 0x000fea0003800000 */
.L_x_409:
        /* <DEDUP_REMOVED lines=13> */
.L_x_412:
[----:B------:R-:W-:Y:S05]  /*b800*/  BSYNC B1 ;  /* 0x0000000000017941 */ /* 0x000fea0003800000 */
.L_x_411:
        /* <DEDUP_REMOVED lines=9> */
.L_x_414:
[----:B------:R-:W-:Y:S05]  /*b8a0*/  BSYNC B1 ;  /* 0x0000000000017941 */ /* 0x000fea0003800000 */
.L_x_413:
[----:B-----5:R-:W-:Y:S01]  /*b8b0*/  HADD2.F32 R3, -RZ, R221.H0_H0 ;  /* 0x200000ddff037230 */ /* 0x020fe20000004100 */
        /* <DEDUP_REMOVED lines=8> */
.L_x_416:
[----:B------:R-:W-:Y:S05]  /*b940*/  BSYNC B1 ;  /* 0x0000000000017941 */ /* 0x000fea0003800000 */
.L_x_415:
[----:B------:R-:W-:Y:S05]  /*b950*/  @!P1 BRA `(.L_x_417) ;  /* 0x0000004000a49947 */ /* 0x000fea0003800000 */
[----:B-----5:R-:W-:-:S05]  /*b960*/  HADD2.F32 R221, -RZ, R221.H0_H0 ;  /* 0x200000ddffdd7230 */ /* 0x020fca0000004100 */
[----:B------:R-:W-:-:S04]  /*b970*/  FMUL R0, R221, R16 ;  /* 0x00000010dd007220 */ /* 0x000fc80000400000 */
[----:B------:R-:W-:-:S05]  /*b980*/  FFMA R0, R119, R2, R0 ;  /* 0x0000000277007223 */ /* 0x000fca0000000000 */
[----:B------:R-:W-:-:S05]  /*b990*/  F2FP.F16.F32.PACK_AB R0, RZ, R0 ;  /* 0x00000000ff00723e */ /* 0x000fca00000000ff */
[----:B------:R0:W-:Y:S01]  /*b9a0*/  STG.E.U16 desc[UR54][R4.64+0x2f2], R0 ;  /* 0x0002f20004007986 */ /* 0x0001e2000c101536 */
[----:B------:R-:W-:Y:S05]  /*b9b0*/  BRA `(.L_x_417) ;  /* 0x00000040008c7947 */ /* 0x000fea0003800000 */
.L_x_36:
[----:B------:R-:W-:Y:S01]  /*b9c0*/  ULDC.64 UR4, c[0x0][0x5c0] ;  /* 0x0001700000047ab9 */ /* 0x000fe20000000a00 */
[----:B------:R-:W-:Y:S01]  /*b9d0*/  ISETP.GT.AND P3, PT, R3, 0x1, PT ;  /* 0x000000010300780c */ /* 0x000fe20003f64270 */
[-C--:B------:R-:W-:Y:S01]  /*b9e0*/  FMUL R7, R120, R2.reuse ;  /* 0x0000000278077220 */ /* 0x080fe20000400000 */
[----:B------:R-:W-:Y:S01]  /*b9f0*/  LEA R8, P2, R14, UR4, 0x1 ;  /* 0x000000040e087c11 */ /* 0x000fe2000f8408ff */
[-C--:B------:R-:W-:Y:S01]  /*ba00*/  FMUL R6, R121, R2.reuse ;  /* 0x0000000279067220 */ /* 0x080fe20000400000 */
[----:B------:R-:W-:Y:S01]  /*ba10*/  SHF.L.U64.HI R5, R4, 0x4, R5 ;  /* 0x0000000404057819 */ /* 0x000fe20000010205 */
[-C--:B------:R-:W-:Y:S01]  /*ba20*/  FMUL R122, R122, R2.reuse ;  /* 0x000000027a7a7220 */ /* 0x080fe20000400000 */
[----:B------:R-:W-:Y:S01]  /*ba30*/  LEA.HI.X R9, R14, UR5, R13, 0x1, P2 ;  /* 0x000000050e097c11 */ /* 0x000fe200090f0c0d */
[-C--:B------:R-:W-:Y:S01]  /*ba40*/  FMUL R123, R123, R2.reuse ;  /* 0x000000027b7b7220 */ /* 0x080fe20000400000 */
[----:B------:R-:W-:Y:S01]  /*ba50*/  ISETP.GT.AND P2, PT, R0, RZ, P3 ;  /* 0x000000ff0000720c */ /* 0x000fe20001f44270 */
[-C--:B------:R-:W-:Y:S01]  /*ba60*/  FMUL R124, R124, R2.reuse ;  /* 0x000000027c7c7220 */ /* 0x080fe20000400000 */
[----:B------:R-:W-:Y:S01]  /*ba70*/  F2FP.F16.F32.PACK_AB R7, RZ, R7 ;  /* 0x00000007ff07723e */ /* 0x000fe200000000ff */
[----:B------:R-:W-:Y:S01]  /*ba80*/  FMUL R125, R125, R2 ;  /* 0x000000027d7d7220 */ /* 0x000fe20000400000 */
[----:B------:R-:W-:Y:S01]  /*ba90*/  F2FP.F16.F32.PACK_AB R6, RZ, R6 ;  /* 0x00000006ff06723e */ /* 0x000fe200000000ff */
[----:B------:R-:W-:Y:S01]  /*baa0*/  FMUL R126, R126, R2 ;  /* 0x000000027e7e7220 */ /* 0x000fe20000400000 */
[----:B------:R-:W-:Y:S01]  /*bab0*/  LEA R4, P5, R4, R8, 0x4 ;  /* 0x0000000804047211 */ /* 0x000fe200078a20ff */
[----:B------:R0:W-:Y:S01]  /*bac0*/  @P1 STG.E.U16 desc[UR54][R8.64], R7 ;  /* 0x0000000708001986 */ /* 0x0001e2000c101536 */
[----:B------:R-:W-:Y:S01]  /*bad0*/  PRMT R10, R6, 0x7610, R10 ;  /* 0x00007610060a7816 */ /* 0x000fe2000000000a */
[-C--:B------:R-:W-:Y:S01]  /*bae0*/  FMUL R127, R127, R2.reuse ;  /* 0x000000027f7f7220 */ /* 0x080fe20000400000 */
[C---:B------:R-:W-:Y:S01]  /*baf0*/  ISETP.GT.AND P1, PT, R0.reuse, 0x8, P0 ;  /* 0x000000080000780c */ /* 0x040fe20000724270 */
[--C-:B------:R-:W-:Y:S01]  /*bb00*/  IMAD.X R5, R5, 0x1, R9.reuse, P5 ;  /* 0x0000000105057824 */ /* 0x100fe200028e0609 */
[----:B------:R-:W-:Y:S01]  /*bb10*/  ISETP.GT.AND P3, PT, R0, 0x8, P3 ;  /* 0x000000080000780c */ /* 0x000fe20001f64270 */
[--C-:B------:R-:W-:Y:S01]  /*bb20*/  @P2 IMAD.MOV.U32 R6, RZ, RZ, R8.reuse ;  /* 0x000000ffff062224 */ /* 0x100fe200078e0008 */
[----:B------:R-:W-:Y:S01]  /*bb30*/  ISETP.GT.AND P0, PT, R3, 0x9, PT ;  /* 0x000000090300780c */ /* 0x000fe20003f04270 */
[----:B------:R-:W-:Y:S01]  /*bb40*/  FMUL R128, R128, R2 ;  /* 0x0000000280807220 */ /* 0x000fe20000400000 */
[----:B------:R-:W-:Y:S01]  /*bb50*/  F2FP.F16.F32.PACK_AB R122, RZ, R122 ;  /* 0x0000007aff7a723e */ /* 0x000fe200000000ff */
[-C--:B------:R-:W-:Y:S01]  /*bb60*/  FMUL R129, R129, R2.reuse ;  /* 0x0000000281817220 */ /* 0x080fe20000400000 */
[----:B------:R-:W-:Y:S01]  /*bb70*/  ISETP.GT.AND P5, PT, R0, RZ, P0 ;  /* 0x000000ff0000720c */ /* 0x000fe200007a4270 */
[--C-:B0-----:R-:W-:Y:S01]  /*bb80*/  @P2 IMAD.MOV.U32 R7, RZ, RZ, R9.reuse ;  /* 0x000000ffff072224 */ /* 0x101fe200078e0009 */
[----:B------:R-:W-:Y:S01]  /*bb90*/  F2FP.F16.F32.PACK_AB R123, RZ, R123 ;  /* 0x0000007bff7b723e */ /* 0x000fe200000000ff */
[----:B------:R-:W-:Y:S01]  /*bba0*/  FMUL R130, R130, R2 ;  /* 0x0000000282827220 */ /* 0x000fe20000400000 */
[----:B------:R-:W-:Y:S01]  /*bbb0*/  F2FP.F16.F32.PACK_AB R124, RZ, R124 ;  /* 0x0000007cff7c723e */ /* 0x000fe200000000ff */
[-C--:B------:R-:W-:Y:S01]  /*bbc0*/  FMUL R131, R131, R2.reuse ;  /* 0x0000000283837220 */ /* 0x080fe20000400000 */
[----:B------:R0:W-:Y:S01]  /*bbd0*/  @P2 STG.E.U16 desc[UR54][R6.64+0x2], R10 ;  /* 0x0000020a06002986 */ /* 0x0001e2000c101536 */
[----:B------:R-:W-:Y:S01]  /*bbe0*/  ISETP.GT.AND P2, PT, R3, 0x8, PT ;  /* 0x000000080300780c */ /* 0x000fe20003f44270 */
[-C--:B------:R-:W-:Y:S01]  /*bbf0*/  FMUL R132, R132, R2.reuse ;  /* 0x0000000284847220 */ /* 0x080fe20000400000 */
[----:B------:R-:W-:Y:S01]  /*bc00*/  F2FP.F16.F32.PACK_AB R125, RZ, R125 ;  /* 0x0000007dff7d723e */ /* 0x000fe200000000ff */
[----:B------:R-:W-:Y:S01]  /*bc10*/  @P1 STG.E.U16 desc[UR54][R4.64], R122 ;  /* 0x0000007a04001986 */ /* 0x000fe2000c101536 */
[C---:B------:R-:W-:Y:S01]  /*bc20*/  ISETP.GT.AND P4, PT, R0.reuse, RZ, P2 ;  /* 0x000000ff0000720c */ /* 0x040fe20001784270 */
[-C--:B------:R-:W-:Y:S01]  /*bc30*/  FMUL R133, R133, R2.reuse ;  /* 0x0000000285857220 */ /* 0x080fe20000400000 */
[----:B------:R-:W-:Y:S01]  /*bc40*/  ISETP.GT.AND P1, PT, R0, 0x8, P2 ;  /* 0x000000080000780c */ /* 0x000fe20001724270 */
[----:B------:R-:W-:Y:S01]  /*bc50*/  @P3 STG.E.U16 desc[UR54][R4.64+0x2], R123 ;  /* 0x0000027b04003986 */ /* 0x000fe2000c101536 */
[----:B------:R-:W-:Y:S01]  /*bc60*/  ISETP.GT.AND P3, PT, R3, 0x10, PT ;  /* 0x000000100300780c */ /* 0x000fe20003f64270 */
[-C--:B------:R-:W-:Y:S01]  /*bc70*/  FMUL R134, R134, R2.reuse ;  /* 0x0000000286867220 */ /* 0x080fe20000400000 */
[----:B------:R-:W-:Y:S01]  /*bc80*/  ISETP.GT.AND P2, PT, R0, 0x8, P0 ;  /* 0x000000080000780c */ /* 0x000fe20000744270 */
[-C--:B------:R-:W-:Y:S01]  /*bc90*/  FMUL R135, R135, R2.reuse ;  /* 0x0000000287877220 */ /* 0x080fe20000400000 */
[----:B------:R-:W-:Y:S01]  /*bca0*/  ISETP.GT.AND P0, PT, R3, 0x11, PT ;  /* 0x000000110300780c */ /* 0x000fe20003f04270 */
[----:B------:R-:W-:Y:S01]  /*bcb0*/  FMUL R136, R136, R2 ;  /* 0x0000000288887220 */ /* 0x000fe20000400000 */
[----:B------:R-:W-:Y:S01]  /*bcc0*/  F2FP.F16.F32.PACK_AB R126, RZ, R126 ;  /* 0x0000007eff7e723e */ /* 0x000fe200000000ff */
[----:B------:R-:W-:Y:S01]  /*bcd0*/  FMUL R137, R137, R2 ;  /* 0x0000000289897220 */ /* 0x000fe20000400000 */
[----:B------:R-:W-:Y:S01]  /*bce0*/  F2FP.F16.F32.PACK_AB R127, RZ, R127 ;  /* 0x0000007fff7f723e */ /* 0x000fe200000000ff */
[--C-:B0-----:R-:W-:Y:S01]  /*bcf0*/  @P4 IMAD.MOV.U32 R6, RZ, RZ, R8.reuse ;  /* 0x000000ffff064224 */ /* 0x101fe200078e0008 */
[----:B------:R-:W-:Y:S01]  /*bd00*/  F2FP.F16.F32.PACK_AB R128, RZ, R128 ;  /* 0x00000080ff80723e */ /* 0x000fe200000000ff */
[--C-:B------:R-:W-:Y:S01]  /*bd10*/  @P4 IMAD.MOV.U32 R7, RZ, RZ, R9.reuse ;  /* 0x000000ffff074224 */ /* 0x100fe200078e0009 */
[----:B------:R-:W-:Y:S01]  /*bd20*/  F2FP.F16.F32.PACK_AB R129, RZ, R129 ;  /* 0x00000081ff81723e */ /* 0x000fe200000000ff */
[----:B------:R-:W-:Y:S01]  /*bd30*/  FMUL R138, R138, R2 ;  /* 0x000000028a8a7220 */ /* 0x000fe20000400000 */
[----:B------:R-:W-:Y:S01]  /*bd40*/  F2FP.F16.F32.PACK_AB R130, RZ, R130 ;  /* 0x00000082ff82723e */ /* 0x000fe200000000ff */
[-C--:B------:R-:W-:Y:S01]  /*bd50*/  FMUL R139, R139, R2.reuse ;  /* 0x000000028b8b7220 */ /* 0x080fe20000400000 */
[----:B------:R0:W-:Y:S01]  /*bd60*/  @P4 STG.E.U16 desc[UR54][R6.64+0x10], R124 ;  /* 0x0000107c06004986 */ /* 0x0001e2000c101536 */
[----:B------:R-:W-:Y:S01]  /*bd70*/  ISETP.GT.AND P4, PT, R0, RZ, P3 ;  /* 0x000000ff0000720c */ /* 0x000fe20001f84270 */
[-C--:B------:R-:W-:Y:S01]  /*bd80*/  FMUL R140, R140, R2.reuse ;  /* 0x000000028c8c7220 */ /* 0x080fe20000400000 */
[----:B------:R-:W-:Y:S01]  /*bd90*/  F2FP.F16.F32.PACK_AB R131, RZ, R131 ;  /* 0x00000083ff83723e */ /* 0x000fe200000000ff */
[----:B------:R-:W-:Y:S01]  /*bda0*/  FMUL R141, R141, R2 ;  /* 0x000000028d8d7220 */ /* 0x000fe20000400000 */
[----:B------:R-:W-:Y:S01]  /*bdb0*/  F2FP.F16.F32.PACK_AB R132, RZ, R132 ;  /* 0x00000084ff84723e */ /* 0x000fe200000000ff */
[-C--:B------:R-:W-:Y:S01]  /*bdc0*/  FMUL R142, R142, R2.reuse ;  /* 0x000000028e8e7220 */ /* 0x080fe20000400000 */
[----:B------:R-:W-:Y:S01]  /*bdd0*/  F2FP.F16.F32.PACK_AB R133, RZ, R133 ;  /* 0x00000085ff85723e */ /* 0x000fe200000000ff */
        /* <DEDUP_REMOVED lines=12> */
[C---:B------:R-:W-:Y:S01]  /*bea0*/  ISETP.GT.AND P5, PT, R0.reuse, RZ, P0 ;  /* 0x000000ff0000720c */ /* 0x040fe200007a4270 */
[-C--:B------:R-:W-:Y:S01]  /*beb0*/  FMUL R147, R147, R2.reuse ;  /* 0x0000000293937220 */ /* 0x080fe20000400000 */
[----:B------:R-:W-:Y:S01]  /*bec0*/  F2FP.F16.F32.PACK_AB R139, RZ, R139 ;  /* 0x0000008bff8b723e */ /* 0x000fe200000000ff */
[----:B------:R-:W-:Y:S01]  /*bed0*/  @P1 STG.E.U16 desc[UR54][R4.64+0x10], R126 ;  /* 0x0000107e04001986 */ /* 0x000fe2000c101536 */
[----:B------:R-:W-:Y:S01]  /*bee0*/  ISETP.GT.AND P1, PT, R0, 0x8, P3 ;  /* 0x000000080000780c */ /* 0x000fe20001f24270 */
[-C--:B------:R-:W-:Y:S01]  /*bef0*/  FMUL R148, R148, R2.reuse ;  /* 0x0000000294947220 */ /* 0x080fe20000400000 */
[----:B------:R-:W-:Y:S01]  /*bf00*/  ISETP.GT.AND P3, PT, R3, 0x18, PT ;  /* 0x000000180300780c */ /* 0x000fe20003f64270 */
[----:B------:R-:W-:Y:S01]  /*bf10*/  @P2 STG.E.U16 desc[UR54][R4.64+0x12], R127 ;  /* 0x0000127f04002986 */ /* 0x000fe2000c101536 */
[----:B------:R-:W-:Y:S01]  /*bf20*/  ISETP.GT.AND P2, PT, R0, 0x8, P0 ;  /* 0x000000080000780c */ /* 0x000fe20000744270 */
[----:B------:R-:W-:Y:S01]  /*bf30*/  FMUL R149, R149, R2 ;  /* 0x0000000295957220 */ /* 0x000fe20000400000 */
[----:B------:R-:W-:Y:S01]  /*bf40*/  ISETP.GT.AND P0, PT, R3, 0x19, PT ;  /* 0x000000190300780c */ /* 0x000fe20003f04270 */
        /* <DEDUP_REMOVED lines=77> */
[----:B------:R-:W-:Y:S01]  /*c420*/  @P4 MOV R6, R8 ;  /* 0x0000000800064202 */ /* 0x000fe20000000f00 */
[----:B------:R-:W-:Y:S01]  /*c430*/  FMUL R174, R174, R2 ;  /* 0x00000002aeae7220 */ /* 0x000fe20000400000 */
[----:B------:R-:W-:Y:S01]  /*c440*/  F2FP.F16.F32.PACK_AB R164, RZ, R164 ;  /* 0x000000a4ffa4723e */ /* 0x000fe200000000ff */
[-C--:B------:R-:W-:Y:S01]  /*c450*/  FMUL R175, R175, R2.reuse ;  /* 0x00000002afaf7220 */ /* 0x080fe20000400000 */
[----:B------:R-:W-:Y:S01]  /*c460*/  F2FP.F16.F32.PACK_AB R165, RZ, R165 ;  /* 0x000000a5ffa5723e */ /* 0x000fe200000000ff */
[----:B------:R0:W-:Y:S01]  /*c470*/  @P4 STG.E.U16 desc[UR54][R6.64+0x40], R136 ;  /* 0x0000408806004986 */ /* 0x0001e2000c101536 */
[----:B------:R-:W-:Y:S01]  /*c480*/  ISETP.GT.AND P4, PT, R0, RZ, P3 ;  /* 0x000000ff0000720c */ /* 0x000fe20001f84270 */
[----:B------:R-:W-:Y:S01]  /*c490*/  FMUL R176, R176, R2 ;  /* 0x00000002b0b07220 */ /* 0x000fe20000400000 */
[----:B------:R-:W-:Y:S01]  /*c4a0*/  F2FP.F16.F32.PACK_AB R166, RZ, R166 ;  /* 0x000000a6ffa6723e */ /* 0x000fe200000000ff */
        /* <DEDUP_REMOVED lines=8> */
[--C-:B0-----:R-:W-:Y:S01]  /*c530*/  @P5 IMAD.MOV.U32 R6, RZ, RZ, R8.reuse ;  /* 0x000000ffff065224 */ /* 0x101fe200078e0008 */
[----:B------:R-:W-:Y:S01]  /*c540*/  F2FP.F16.F32.PACK_AB R171, RZ, R171 ;  /* 0x000000abffab723e */ /* 0x000fe200000000ff */
[--C-:B------:R-:W-:Y:S01]  /*c550*/  @P5 IMAD.MOV.U32 R7, RZ, RZ, R9.reuse ;  /* 0x000000ffff075224 */ /* 0x100fe200078e0009 */
[----:B------:R-:W-:Y:S01]  /*c560*/  F2FP.F16.F32.PACK_AB R172, RZ, R172 ;  /* 0x000000acffac723e */ /* 0x000fe200000000ff */
[-C--:B------:R-:W-:Y:S01]  /*c570*/  FMUL R181, R181, R2.reuse ;  /* 0x00000002b5b57220 */ /* 0x080fe20000400000 */
[----:B------:R-:W-:Y:S01]  /*c580*/  F2FP.F16.F32.PACK_AB R173, RZ, R173 ;  /* 0x000000adffad723e */ /* 0x000fe200000000ff */
[-C--:B------:R-:W-:Y:S01]  /*c590*/  FMUL R182, R182, R2.reuse ;  /* 0x00000002b6b67220 */ /* 0x080fe20000400000 */
[----:B------:R0:W-:Y:S01]  /*c5a0*/  @P5 STG.E.U16 desc[UR54][R6.64+0x42], R137 ;  /* 0x0000428906005986 */ /* 0x0001e2000c101536 */
[C---:B------:R-:W-:Y:S01]  /*c5b0*/  ISETP.GT.AND P5, PT, R0.reuse, RZ, P0 ;  /* 0x000000ff0000720c */ /* 0x040fe200007a4270 */
[----:B------:R-:W-:Y:S01]  /*c5c0*/  FMUL R183, R183, R2 ;  /* 0x00000002b7b77220 */ /* 0x000fe20000400000 */
        /* <DEDUP_REMOVED lines=389> */
[----:B0-----:R-:W-:Y:S01]  /*de20*/  @P4 IMAD.MOV.U32 R6, RZ, RZ, R8 ;  /* 0x000000ffff064224 */ /* 0x001fe200078e0008 */
[----:B------:R-:W-:Y:S01]  /*de30*/  F2FP.F16.F32.PACK_AB R103, RZ, R103 ;  /* 0x00000067ff67723e */ /* 0x000fe200000000ff */
[----:B------:R-:W-:Y:S01]  /*de40*/  @P4 IMAD.MOV.U32 R7, RZ, RZ, R9 ;  /* 0x000000ffff074224 */ /* 0x000fe200078e0009 */
        /* <DEDUP_REMOVED lines=12> */
[----:B------:R-:W-:Y:S01]  /*df10*/  FMUL R119, R119, R2 ;  /* 0x0000000277777220 */ /* 0x000fe20000400000 */
[----:B------:R-:W-:-:S02]  /*df20*/  F2FP.F16.F32.PACK_AB R109, RZ, R109 ;  /* 0x0000006dff6d723e */ /* 0x000fc400000000ff */
[----:B------:R-:W-:Y:S01]  /*df30*/  F2FP.F16.F32.PACK_AB R110, RZ, R110 ;  /* 0x0000006eff6e723e */ /* 0x000fe200000000ff */
[----:B0-----:R-:W-:Y:S01]  /*df40*/  @P5 IMAD.MOV.U32 R6, RZ, RZ, R8 ;  /* 0x000000ffff065224 */ /* 0x001fe200078e0008 */
[----:B------:R-:W-:Y:S01]  /*df50*/  F2FP.F16.F32.PACK_AB R111, RZ, R111 ;  /* 0x0000006fff6f723e */ /* 0x000fe200000000ff */
[----:B------:R-:W-:Y:S01]  /*df60*/  @P5 IMAD.MOV.U32 R7, RZ, RZ, R9 ;  /* 0x000000ffff075224 */ /* 0x000fe200078e0009 */
[----:B------:R-:W-:Y:S02]  /*df70*/  F2FP.F16.F32.PACK_AB R112, RZ, R112 ;  /* 0x00000070ff70723e */ /* 0x000fe400000000ff */
[----:B------:R-:W-:Y:S02]  /*df80*/  F2FP.F16.F32.PACK_AB R113, RZ, R113 ;  /* 0x00000071ff71723e */ /* 0x000fe400000000ff */
[----:B------:R0:W-:Y:S01]  /*df90*/  @P5 STG.E.U16 desc[UR54][R6.64+0xf2], R181 ;  /* 0x0000f2b506005986 */ /* 0x0001e2000c101536 */
[C---:B------:R-:W-:Y:S02]  /*dfa0*/  ISETP.GT.AND P5, PT, R0.reuse, RZ, P0 ;  /* 0x000000ff0000720c */ /* 0x040fe400007a4270 */
[----:B------:R-:W-:Y:S01]  /*dfb0*/  F2FP.F16.F32.PACK_AB R114, RZ, R114 ;  /* 0x00000072ff72723e */ /* 0x000fe200000000ff */
[----:B------:R-:W-:Y:S01]  /*dfc0*/  @P1 STG.E.U16 desc[UR54][R4.64+0xf0], R182 ;  /* 0x0000f0b604001986 */ /* 0x000fe2000c101536 */
[----:B------:R-:W-:-:S02]  /*dfd0*/  ISETP.GT.AND P1, PT, R0, 0x8, P3 ;  /* 0x000000080000780c */ /* 0x000fc40001f24270 */
[C---:B------:R-:W-:Y:S01]  /*dfe0*/  ISETP.GT.AND P3, PT, R3.reuse, 0x88, PT ;  /* 0x000000880300780c */ /* 0x040fe20003f64270 */
[----:B------:R-:W-:Y:S01]  /*dff0*/  @P2 STG.E.U16 desc[UR54][R4.64+0xf2], R183 ;  /* 0x0000f2b704002986 */ /* 0x000fe2000c101536 */
[----:B------:R-:W-:Y:S02]  /*e000*/  ISETP.GT.AND P2, PT, R0, 0x8, P0 ;  /* 0x000000080000780c */ /* 0x000fe40000744270 */
[----:B------:R-:W-:Y:S01]  /*e010*/  ISETP.GT.AND P0, PT, R3, 0x89, PT ;  /* 0x000000890300780c */ /* 0x000fe20003f04270 */
[----:B0-----:R-:W-:Y:S01]  /*e020*/  @P4 IMAD.MOV.U32 R6, RZ, RZ, R8 ;  /* 0x000000ffff064224 */ /* 0x001fe200078e0008 */
[----:B------:R-:W-:Y:S01]  /*e030*/  F2FP.F16.F32.PACK_AB R115, RZ, R115 ;  /* 0x00000073ff73723e */ /* 0x000fe200000000ff */
[----:B------:R-:W-:Y:S01]  /*e040*/  @P4 IMAD.MOV.U32 R7, RZ, RZ, R9 ;  /* 0x000000ffff074224 */ /* 0x000fe200078e0009 */
[----:B------:R-:W-:Y:S02]  /*e050*/  F2FP.F16.F32.PACK_AB R116, RZ, R116 ;  /* 0x00000074ff74723e */ /* 0x000fe400000000ff */
[----:B------:R-:W-:-:S02]  /*e060*/  F2FP.F16.F32.PACK_AB R117, RZ, R117 ;  /* 0x00000075ff75723e */ /* 0x000fc400000000ff */
[----:B------:R0:W-:Y:S01]  /*e070*/  @P4 STG.E.U16 desc[UR54][R6.64+0x100], R184 ;  /* 0x000100b806004986 */ /* 0x0001e2000c101536 */
[----:B------:R-:W-:Y:S02]  /*e080*/  ISETP.GT.AND P4, PT, R0, RZ, P3 ;  /* 0x000000ff0000720c */ /* 0x000fe40001f84270 */
[----:B------:R-:W-:Y:S02]  /*e090*/  F2FP.F16.F32.PACK_AB R118, RZ, R118 ;  /* 0x00000076ff76723e */ /* 0x000fe400000000ff */
[----:B------:R-:W-:Y:S01]  /*e0a0*/  F2FP.F16.F32.PACK_AB R119, RZ, R119 ;  /* 0x00000077ff77723e */ /* 0x000fe200000000ff */
[----:B0-----:R-:W-:Y:S02]  /*e0b0*/  @P5 IMAD.MOV.U32 R6, RZ, RZ, R8 ;  /* 0x000000ffff065224 */ /* 0x001fe400078e0008 */
[----:B------:R-:W-:-:S05]  /*e0c0*/  @P5 IMAD.MOV.U32 R7, RZ, RZ, R9 ;  /* 0x000000ffff075224 */ /* 0x000fca00078e0009 */
[----:B------:R0:W-:Y:S01]  /*e0d0*/  @P5 STG.E.U16 desc[UR54][R6.64+0x102], R185 ;  /* 0x000102b906005986 */ /* 0x0001e2000c101536 */
[----:B------:R-:W-:-:S03]  /*e0e0*/  ISETP.GT.AND P5, PT, R0, RZ, P0 ;  /* 0x000000ff0000720c */ /* 0x000fc600007a4270 */
[----:B------:R-:W-:Y:S01]  /*e0f0*/  @P1 STG.E.U16 desc[UR54][R4.64+0x100], R186 ;  /* 0x000100ba04001986 */ /* 0x000fe2000c101536 */
[C---:B------:R-:W-:Y:S02]  /*e100*/  ISETP.GT.AND P1, PT, R0.reuse, 0x8, P3 ;  /* 0x000000080000780c */ /* 0x040fe40001f24270 */
[C---:B------:R-:W-:Y:S01]  /*e110*/  ISETP.GT.AND P3, PT, R3.reuse, 0x90, PT ;  /* 0x000000900300780c */ /* 0x040fe20003f64270 */
[----:B------:R-:W-:Y:S01]  /*e120*/  @P2 STG.E.U16 desc[UR54][R4.64+0x102], R187 ;  /* 0x000102bb04002986 */ /* 0x000fe2000c101536 */
[----:B------:R-:W-:Y:S02]  /*e130*/  ISETP.GT.AND P2, PT, R0, 0x8, P0 ;  /* 0x000000080000780c */ /* 0x000fe40000744270 */
[----:B------:R-:W-:Y:S01]  /*e140*/  ISETP.GT.AND P0, PT, R3, 0x91, PT ;  /* 0x000000910300780c */ /* 0x000fe20003f04270 */
[----:B0-----:R-:W-:Y:S02]  /*e150*/  @P4 IMAD.MOV.U32 R6, RZ, RZ, R8 ;  /* 0x000000ffff064224 */ /* 0x001fe400078e0008 */
[----:B------:R-:W-:-:S05]  /*e160*/  @P4 IMAD.MOV.U32 R7, RZ, RZ, R9 ;  /* 0x000000ffff074224 */ /* 0x000fca00078e0009 */
[----:B------:R0:W-:Y:S01]  /*e170*/  @P4 STG.E.U16 desc[UR54][R6.64+0x110], R188 ;  /* 0x000110bc06004986 */ /* 0x0001e2000c101536 */
[----:B------:R-:W-:Y:S01]  /*e180*/  ISETP.GT.AND P4, PT, R0, RZ, P3 ;  /* 0x000000ff0000720c */ /* 0x000fe20001f84270 */
        /* <DEDUP_REMOVED lines=59> */
[C---:B------:R-:W-:Y:S02]  /*e540*/  ISETP.GT.AND P5, PT, R0.reuse, RZ, P0 ;  /* 0x000000ff0000720c */ /* 0x040fe400007a4270 */
[----:B------:R-:W-:Y:S01]  /*e550*/  ISETP.GT.AND P0, PT, R0, 0x8, P0 ;  /* 0x000000080000780c */ /* 0x000fe20000704270 */
[----:B------:R-:W-:Y:S01]  /*e560*/  @P1 STG.E.U16 desc[UR54][R4.64+0x150], R206 ;  /* 0x000150ce04001986 */ /* 0x000fe2000c101536 */
[----:B------:R-:W-:-:S03]  /*e570*/  ISETP.GT.AND P1, PT, R3, 0xb9, PT ;  /* 0x000000b90300780c */ /* 0x000fc60003f24270 */
        /* <DEDUP_REMOVED lines=11> */
[C---:B------:R-:W-:Y:S01]  /*e630*/  ISETP.GT.AND P1, PT, R0.reuse, 0x8, P1 ;  /* 0x000000080000780c */ /* 0x040fe20000f24270 */
[----:B------:R-:W-:Y:S01]  /*e640*/  @P2 STG.E.U16 desc[UR54][R4.64+0x160], R210 ;  /* 0x000160d204002986 */ /* 0x000fe2000c101536 */
[----:B------:R-:W-:Y:S02]  /*e650*/  ISETP.GT.AND P2, PT, R0, 0x8, P3 ;  /* 0x000000080000780c */ /* 0x000fe40001f44270 */
[C---:B------:R-:W-:Y:S01]  /*e660*/  ISETP.GT.AND P3, PT, R3.reuse, 0xc0, PT ;  /* 0x000000c00300780c */ /* 0x040fe20003f64270 */
[----:B------:R-:W-:Y:S01]  /*e670*/  @P0 STG.E.U16 desc[UR54][R4.64+0x162], R211 ;  /* 0x000162d304000986 */ /* 0x000fe2000c101536 */
[----:B------:R-:W-:Y:S01]  /*e680*/  ISETP.GT.AND P0, PT, R3, 0xc1, PT ;  /* 0x000000c10300780c */ /* 0x000fe20003f04270 */
[----:B0-----:R-:W-:-:S02]  /*e690*/  @P4 IMAD.MOV.U32 R6, RZ, RZ, R8 ;  /* 0x000000ffff064224 */ /* 0x001fc400078e0008 */
        /* <DEDUP_REMOVED lines=13> */
[----:B0-----:R-:W-:Y:S01]  /*e770*/  @P4 IMAD.MOV.U32 R7, RZ, RZ, R9 ;  /* 0x000000ffff074224 */ /* 0x001fe200078e0009 */
[----:B------:R-:W-:-:S05]  /*e780*/  @P4 MOV R6, R8 ;  /* 0x0000000800064202 */ /* 0x000fca0000000f00 */
        /* <DEDUP_REMOVED lines=260> */
[----:B------:R-:W-:Y:S01]  /*f7d0*/  ISETP.GT.AND P2, PT, R0, 0x8, P3 ;  /* 0x000000080000780c */ /* 0x000fe20001f44270 */
[----:B------:R-:W-:Y:S01]  /*f7e0*/  @P0 STG.E.U16 desc[UR54][R4.64+0x2a2], R99 ;  /* 0x0002a26304000986 */ /* 0x000fe2000c101536 */
[C---:B------:R-:W-:Y:S02]  /*f7f0*/  ISETP.GT.AND P3, PT, R3.reuse, 0x160, PT ;  /* 0x000001600300780c */ /* 0x040fe40003f64270 */
        /* <DEDUP_REMOVED lines=12> */
[----:B------:R-:W-:Y:S01]  /*f8c0*/  ISETP.GT.AND P3, PT, R3, 0x170, PT ;  /* 0x000001700300780c */ /* 0x000fe20003f64270 */
[----:B------:R-:W-:Y:S01]  /*f8d0*/  @P2 STG.E.U16 desc[UR54][R4.64+0x2b2], R103 ;  /* 0x0002b26704002986 */ /* 0x000fe2000c101536 */
[----:B0-----:R-:W-:Y:S01]  /*f8e0*/  @P4 MOV R6, R8 ;  /* 0x0000000800064202 */ /* 0x001fe20000000f00 */
[----:B------:R-:W-:-:S05]  /*f8f0*/  @P4 IMAD.MOV.U32 R7, RZ, RZ, R9 ;  /* 0x000000ffff074224 */ /* 0x000fca00078e0009 */
[----:B------:R0:W-:Y:S01]  /*f900*/  @P4 STG.E.U16 desc[UR54][R6.64+0x2c0], R104 ;  /* 0x0002c06806004986 */ /* 0x0001e2000c101536 */
[----:B------:R-:W-:-:S04]  /*f910*/  ISETP.GT.AND P4, PT, R3, 0x168, PT ;  /* 0x000001680300780c */ /* 0x000fc80003f84270 */
[C---:B------:R-:W-:Y:S02]  /*f920*/  ISETP.GT.AND P2, PT, R0.reuse, RZ, P4 ;  /* 0x000000ff0000720c */ /* 0x040fe40002744270 */
[----:B------:R-:W-:Y:S01]  /*f930*/  ISETP.GT.AND P4, PT, R0, 0x8, P4 ;  /* 0x000000080000780c */ /* 0x000fe20002784270 */
[----:B0-----:R-:W-:Y:S02]  /*f940*/  @P5 IMAD.MOV.U32 R6, RZ, RZ, R8 ;  /* 0x000000ffff065224 */ /* 0x001fe400078e0008 */
[----:B------:R-:W-:-:S05]  /*f950*/  @P5 IMAD.MOV.U32 R7, RZ, RZ, R9 ;  /* 0x000000ffff075224 */ /* 0x000fca00078e0009 */
[----:B------:R0:W-:Y:S01]  /*f960*/  @P5 STG.E.U16 desc[UR54][R6.64+0x2c2], R105 ;  /* 0x0002c26906005986 */ /* 0x0001e2000c101536 */
[----:B------:R-:W-:-:S03]  /*f970*/  ISETP.GT.AND P5, PT, R3, 0x169, PT ;  /* 0x000001690300780c */ /* 0x000fc60003fa4270 */
[----:B------:R-:W-:Y:S01]  /*f980*/  @P1 STG.E.U16 desc[UR54][R4.64+0x2c0], R106 ;  /* 0x0002c06a04001986 */ /* 0x000fe2000c101536 */
[----:B------:R-:W-:Y:S02]  /*f990*/  ISETP.GT.AND P6, PT, R0, RZ, P5 ;  /* 0x000000ff0000720c */ /* 0x000fe40002fc4270 */
[C---:B------:R-:W-:Y:S01]  /*f9a0*/  ISETP.GT.AND P1, PT, R3.reuse, 0x178, PT ;  /* 0x000001780300780c */ /* 0x040fe20003f24270 */
[----:B------:R-:W-:Y:S01]  /*f9b0*/  @P0 STG.E.U16 desc[UR54][R4.64+0x2c2], R107 ;  /* 0x0002c26b04000986 */ /* 0x000fe2000c101536 */
[----:B------:R-:W-:Y:S01]  /*f9c0*/  ISETP.GT.AND P0, PT, R3, 0x179, PT ;  /* 0x000001790300780c */ /* 0x000fe20003f04270 */
[----:B0-----:R-:W-:Y:S02]  /*f9d0*/  @P2 IMAD.MOV.U32 R6, RZ, RZ, R8 ;  /* 0x000000ffff062224 */ /* 0x001fe400078e0008 */
[----:B------:R-:W-:-:S05]  /*f9e0*/  @P2 IMAD.MOV.U32 R7, RZ, RZ, R9 ;  /* 0x000000ffff072224 */ /* 0x000fca00078e0009 */
[----:B------:R0:W-:Y:S01]  /*f9f0*/  @P2 STG.E.U16 desc[UR54][R6.64+0x2d0], R108 ;  /* 0x0002d06c06002986 */ /* 0x0001e2000c101536 */
[----:B------:R-:W-:Y:S01]  /*fa00*/  ISETP.GT.AND P2, PT, R3, 0x171, PT ;  /* 0x000001710300780c */ /* 0x000fe20003f44270 */
[----:B0-----:R-:W-:Y:S02]  /*fa10*/  @P6 IMAD.MOV.U32 R6, RZ, RZ, R8 ;  /* 0x000000ffff066224 */ /* 0x001fe400078e0008 */
[----:B------:R-:W-:-:S05]  /*fa20*/  @P6 IMAD.MOV.U32 R7, RZ, RZ, R9 ;  /* 0x000000ffff076224 */ /* 0x000fca00078e0009 */
[----:B------:R0:W-:Y:S01]  /*fa30*/  @P6 STG.E.U16 desc[UR54][R6.64+0x2d2], R109 ;  /* 0x0002d26d06006986 */ /* 0x0001e2000c101536 */
[C---:B------:R-:W-:Y:S02]  /*fa40*/  ISETP.GT.AND P6, PT, R0.reuse, 0x8, P5 ;  /* 0x000000080000780c */ /* 0x040fe40002fc4270 */
[C---:B------:R-:W-:Y:S01]  /*fa50*/  ISETP.GT.AND P5, PT, R0.reuse, RZ, P3 ;  /* 0x000000ff0000720c */ /* 0x040fe20001fa4270 */
[----:B------:R-:W-:Y:S01]  /*fa60*/  @P4 STG.E.U16 desc[UR54][R4.64+0x2d0], R110 ;  /* 0x0002d06e04004986 */ /* 0x000fe2000c101536 */
[C---:B------:R-:W-:Y:S02]  /*fa70*/  ISETP.GT.AND P4, PT, R0.reuse, RZ, P2 ;  /* 0x000000ff0000720c */ /* 0x040fe40001784270 */
[C---:B------:R-:W-:Y:S02]  /*fa80*/  ISETP.GT.AND P3, PT, R0.reuse, 0x8, P3 ;  /* 0x000000080000780c */ /* 0x040fe40001f64270 */
[----:B------:R-:W-:-:S05]  /*fa90*/  ISETP.GT.AND P2, PT, R0, 0x8, P2 ;  /* 0x000000080000780c */ /* 0x000fca0001744270 */
[----:B------:R-:W-:Y:S01]  /*faa0*/  @P6 STG.E.U16 desc[UR54][R4.64+0x2d2], R111 ;  /* 0x0002d26f04006986 */ /* 0x000fe2000c101536 */
[C---:B------:R-:W-:Y:S01]  /*fab0*/  ISETP.GT.AND P6, PT, R0.reuse, RZ, P1 ;  /* 0x000000ff0000720c */ /* 0x040fe20000fc4270 */
[----:B0-----:R-:W-:Y:S01]  /*fac0*/  @P5 IMAD.MOV.U32 R6, RZ, RZ, R8 ;  /* 0x000000ffff065224 */ /* 0x001fe200078e0008 */
[----:B------:R-:W-:Y:S01]  /*fad0*/  ISETP.GT.AND P1, PT, R0, 0x8, P1 ;  /* 0x000000080000780c */ /* 0x000fe20000f24270 */
[----:B------:R-:W-:-:S05]  /*fae0*/  @P5 IMAD.MOV.U32 R7, RZ, RZ, R9 ;  /* 0x000000ffff075224 */ /* 0x000fca00078e0009 */
[----:B------:R0:W-:Y:S01]  /*faf0*/  @P5 STG.E.U16 desc[UR54][R6.64+0x2e0], R112 ;  /* 0x0002e07006005986 */ /* 0x0001e2000c101536 */
[C---:B------:R-:W-:Y:S02]  /*fb00*/  ISETP.GT.AND P5, PT, R0.reuse, RZ, P0 ;  /* 0x000000ff0000720c */ /* 0x040fe400007a4270 */
[----:B------:R-:W-:Y:S01]  /*fb10*/  ISETP.GT.AND P0, PT, R0, 0x8, P0 ;  /* 0x000000080000780c */ /* 0x000fe20000704270 */
[----:B0-----:R-:W-:Y:S02]  /*fb20*/  @P4 IMAD.MOV.U32 R6, RZ, RZ, R8 ;  /* 0x000000ffff064224 */ /* 0x001fe400078e0008 */
[----:B------:R-:W-:-:S05]  /*fb30*/  @P4 IMAD.MOV.U32 R7, RZ, RZ, R9 ;  /* 0x000000ffff074224 */ /* 0x000fca00078e0009 */
[----:B------:R0:W-:Y:S04]  /*fb40*/  @P4 STG.E.U16 desc[UR54][R6.64+0x2e2], R113 ;  /* 0x0002e27106004986 */ /* 0x0001e8000c101536 */
[----:B------:R-:W-:Y:S04]  /*fb50*/  @P3 STG.E.U16 desc[UR54][R4.64+0x2e0], R114 ;  /* 0x0002e07204003986 */ /* 0x000fe8000c101536 */
[----:B------:R-:W-:Y:S01]  /*fb60*/  @P2 STG.E.U16 desc[UR54][R4.64+0x2e2], R115 ;  /* 0x0002e27304002986 */ /* 0x000fe2000c101536 */
[----:B0-----:R-:W-:Y:S02]  /*fb70*/  @P6 IMAD.MOV.U32 R6, RZ, RZ, R8 ;  /* 0x000000ffff066224 */ /* 0x001fe400078e0008 */
[----:B------:R-:W-:-:S05]  /*fb80*/  @P6 IMAD.MOV.U32 R7, RZ, RZ, R9 ;  /* 0x000000ffff076224 */ /* 0x000fca00078e0009 */
[----:B------:R0:W-:Y:S04]  /*fb90*/  @P6 STG.E.U16 desc[UR54][R6.64+0x2f0], R116 ;  /* 0x0002f07406006986 */ /* 0x0001e8000c101536 */
[----:B------:R1:W-:Y:S04]  /*fba0*/  @P5 STG.E.U16 desc[UR54][R8.64+0x2f2], R117 ;  /* 0x0002f27508005986 */ /* 0x0003e8000c101536 */
[----:B------:R1:W-:Y:S01]  /*fbb0*/  @P1 STG.E.U16 desc[UR54][R4.64+0x2f0], R118 ;  /* 0x0002f07604001986 */ /* 0x0003e2000c101536 */
[----:B0-----:R-:W-:Y:S02]  /*fbc0*/  @P0 IMAD.MOV.U32 R6, RZ, RZ, R4 ;  /* 0x000000ffff060224 */ /* 0x001fe400078e0004 */
[----:B------:R-:W-:-:S05]  /*fbd0*/  @P0 IMAD.MOV.U32 R7, RZ, RZ, R5 ;  /* 0x000000ffff070224 */ /* 0x000fca00078e0005 */
[----:B------:R1:W-:Y:S02]  /*fbe0*/  @P0 STG.E.U16 desc[UR54][R6.64+0x2f2], R119 ;  /* 0x0002f27706000986 */ /* 0x0003e4000c101536 */
.L_x_417:
[----:B------:R-:W-:Y:S05]  /*fbf0*/  BSYNC B0 ;  /* 0x0000000000007941 */ /* 0x000fea0003800000 */
.L_x_35:
[----:B01----:R-:W-:Y:S01]  /*fc00*/  IMAD.U32 R4, RZ, RZ, UR52 ;  /* 0x00000034ff047e24 */ /* 0x003fe2000f8e00ff */
[----:B------:R-:W-:Y:S01]  /*fc10*/  ULDC.64 UR4, c[0x0][0x650] ;  /* 0x0001940000047ab9 */ /* 0x000fe20000000a00 */
[----:B------:R-:W-:Y:S02]  /*fc20*/  IMAD.U32 R3, RZ, RZ, UR37 ;  /* 0x00000025ff037e24 */ /* 0x000fe4000f8e00ff */
[----:B------:R-:W-:Y:S01]  /*fc30*/  IMAD.U32 R0, RZ, RZ, UR47 ;  /* 0x0000002fff007e24 */ /* 0x000fe2000f8e00ff */
[C---:B------:R-:W-:Y:S01]  /*fc40*/  LEA R23, P0, R4.reuse, R23, 0x1 ;  /* 0x0000001704177211 */ /* 0x040fe200078008ff */
[----:B------:R-:W-:Y:S02]  /*fc50*/  IMAD.U32 R5, RZ, RZ, UR53 ;  /* 0x00000035ff057e24 */ /* 0x000fe4000f8e00ff */
[----:B------:R0:W-:Y:S01]  /*fc60*/  SYNCS.ARRIVE.TRANS64.A1T0 RZ, [R0+UR49], RZ ;  /* 0x000000ff00ff79a7 */ /* 0x0001e20008100031 */
[----:B------:R-:W-:Y:S01]  /*fc70*/  LEA.HI.X R22, R4, R22, R3, 0x1, P0 ;  /* 0x0000001604167211 */ /* 0x000fe200000f0c03 */
[----:B------:R-:W-:Y:S01]  /*fc80*/  IMAD.MOV.U32 R4, RZ, RZ, -0x1 ;  /* 0xffffffffff047424 */ /* 0x000fe200078e00ff */
[----:B------:R-:W-:Y:S01]  /*fc90*/  ISETP.GE.U32.AND P0, PT, R23, UR4, PT ;  /* 0x0000000417007c0c */ /* 0x000fe2000bf06070 */
[----:B------:R-:W-:-:S02]  /*fca0*/  IMAD.MOV.U32 R3, RZ, RZ, -0x1 ;  /* 0xffffffffff037424 */ /* 0x000fc400078e00ff */
[----:B------:R-:W-:Y:S01]  /*fcb0*/  IMAD.MOV.U32 R18, RZ, RZ, -0x1 ;  /* 0xffffffffff127424 */ /* 0x000fe200078e00ff */
[----:B------:R1:W-:Y:S01]  /*fcc0*/  STL [R1], R4 ;  /* 0x0000000401007387 */ /* 0x0003e20000100800 */
[----:B------:R-:W-:Y:S02]  /*fcd0*/  ISETP.GE.U32.AND.EX P0, PT, R22, UR5, PT, P0 ;  /* 0x0000000516007c0c */ /* 0x000fe4000bf06100 */
[----:B0-----:R-:W-:Y:S01]  /*fce0*/  PRMT R0, RZ, 0x7610, R0 ;  /* 0x00007610ff007816 */ /* 0x001fe20000000000 */
[----:B------:R1:W-:Y:S10]  /*fcf0*/  STL [R1+0x4], R3 ;  /* 0x0000040301007387 */ /* 0x0003f40000100800 */
[----:B-1----:R-:W-:Y:S05]  /*fd00*/  @P0 BRA `(.L_x_418) ;  /* 0x0000000400940947 */ /* 0x002fea0003800000 */
[----:B------:R-:W0:Y:S01]  /*fd10*/  S2UR UR6, SR_CTAID.X ;  /* 0x00000000000679c3 */ /* 0x000e220000002500 */
[----:B------:R-:W-:Y:S01]  /*fd20*/  ULDC.64 UR4, c[0x0][0x628] ;  /* 0x00018a0000047ab9 */ /* 0x000fe20000000a00 */
[----:B------:R-:W-:Y:S01]  /*fd30*/  ULDC UR7, c[0x0][0x150] ;  /* 0x0000540000077ab9 */ /* 0x000fe20000000800 */
[----:B------:R-:W-:Y:S01]  /*fd40*/  ISETP.NE.U32.AND P0, PT, RZ, UR4, PT ;  /* 0x00000004ff007c0c */ /* 0x000fe2000bf05070 */
[----:B------:R-:W-:Y:S01]  /*fd50*/  ULDC UR15, c[0x0][0x630] ;  /* 0x00018c00000f7ab9 */ /* 0x000fe20000000800 */
[C---:B------:R-:W-:Y:S01]  /*fd60*/  R2UR UR16, R23.reuse ;  /* 0x00000000171072ca */ /* 0x040fe200000e0000 */
[----:B------:R-:W-:Y:S01]  /*fd70*/  ULDC UR18, c[0x0][0x154] ;  /* 0x0000550000127ab9 */ /* 0x000fe20000000800 */
[----:B------:R-:W-:Y:S01]  /*fd80*/  ISETP.NE.AND.EX P0, PT, RZ, UR5, PT, P0 ;  /* 0x00000005ff007c0c */ /* 0x000fe2000bf05300 */
[----:B------:R-:W1:Y:S01]  /*fd90*/  S2UR UR20, SR_CTAID.Y ;  /* 0x00000000001479c3 */ /* 0x000e620000002600 */
[----:B------:R-:W-:Y:S02]  /*fda0*/  R2UR UR17, R22 ;  /* 0x00000000161172ca */ /* 0x000fe400000e0000 */
[----:B------:R-:W-:-:S02]  /*fdb0*/  R2UR UR12, R23 ;  /* 0x00000000170c72ca */ /* 0x000fc400000e0000 */
[----:B------:R-:W-:Y:S02]  /*fdc0*/  R2UR UR13, R22 ;  /* 0x00000000160d72ca */ /* 0x000fe400000e0000 */
[----:B0-----:R-:W-:-:S05]  /*fdd0*/  I2FP.F32.U32 R0, UR6 ;  /* 0x0000000600007c45 */ /* 0x001fca0008201000 */
[----:B------:R-:W-:-:S04]  /*fde0*/  FMUL R0, R0, UR7 ;  /* 0x0000000700007c20 */ /* 0x000fc80008400000 */
[----:B------:R0:W0:Y:S01]  /*fdf0*/  F2I.U32.TRUNC.NTZ R3, R0 ;  /* 0x0000000000037305 */ /* 0x000022000020f000 */
[----:B-1----:R-:W-:Y:S05]  /*fe00*/  @!P0 BRA `(.L_x_419) ;  /* 0x0000000000308947 */ /* 0x002fea0003800000 */
        /* <DEDUP_REMOVED lines=12> */
.L_x_419:
[----:B------:R-:W-:Y:S01]  /*fed0*/  USHF.R.U64 UR12, UR12, UR15, UR13 ;  /* 0x0000000f0c0c7299 */ /* 0x000fe2000800120d */
[----:B0-----:R-:W-:Y:S01]  /*fee0*/  I2FP.F32.U32 R0, UR20 ;  /* 0x0000001400007c45 */ /* 0x001fe20008201000 */
[----:B------:R-:W-:Y:S02]  /*fef0*/  USHF.R.U32.HI UR4, URZ, UR15, UR13 ;  /* 0x0000000f3f047299 */ /* 0x000fe4000801160d */
[----:B------:R-:W-:Y:S02]  /*ff00*/  UIADD3 UR7, UP0, URZ, -UR12, URZ ;  /* 0x8000000c3f077290 */ /* 0x000fe4000ff1e03f */
[----:B------:R-:W-:Y:S01]  /*ff10*/  FMUL R0, R0, UR18 ;  /* 0x0000001200007c20 */ /* 0x000fe20008400000 */
[----:B------:R-:W-:Y:S01]  /*ff20*/  ULDC.64 UR10, c[0x0][0x620] ;  /* 0x00018800000a7ab9 */ /* 0x000fe20000000a00 */
[----:B------:R-:W-:Y:S01]  /*ff30*/  UIADD3.X UR4, URZ, ~UR4, URZ, UP0, !UPT ;  /* 0x800000043f047290 */ /* 0x000fe200087fe43f */
[----:B------:R-:W-:Y:S01]  /*ff40*/  UMOV UR8, UR16 ;  /* 0x0000001000087c82 */ /* 0x000fe20008000000 */
[----:B------:R-:W-:-:S02]  /*ff50*/  UMOV UR9, UR17 ;  /* 0x0000001100097c82 */ /* 0x000fc40008000000 */
[----:B------:R-:W0:Y:S01]  /*ff60*/  F2I.U32.TRUNC.NTZ R0, R0 ;  /* 0x0000000000007305 */ /* 0x000e22000020f000 */
[----:B------:R-:W-:Y:S01]  /*ff70*/  UIMAD UR4, UR4, UR10, URZ ;  /* 0x0000000a040472a4 */ /* 0x000fe2000f8e023f */
[----:B------:R-:W-:Y:S01]  /*ff80*/  R2UR UR17, R3 ;  /* 0x00000000031172ca */ /* 0x000fe200000e0000 */
[----:B------:R-:W-:Y:S02]  /*ff90*/  UIMAD.WIDE.U32 UR8, UR7, UR10, UR8 ;  /* 0x0000000a070872a5 */ /* 0x000fe4000f8e0008 */
[----:B------:R-:W-:Y:S01]  /*ffa0*/  UIMAD UR7, UR7, UR11, UR4 ;  /* 0x0000000b070772a4 */ /* 0x000fe2000f8e0204 */
[----:B------:R-:W-:Y:S01]  /*ffb0*/  ULDC UR23, c[0x0][0x658] ;  /* 0x0001960000177ab9 */ /* 0x000fe20000000800 */
[----:B------:R-:W-:Y:S02]  /*ffc0*/  UMOV UR15, 0xffffffff ;  /* 0xffffffff000f7882 */ /* 0x000fe40000000000 */
[----:B------:R-:W-:Y:S01]  /*ffd0*/  UIADD3 UR7, UR9, UR7, URZ ;  /* 0x0000000709077290 */ /* 0x000fe2000fffe03f */
[----:B------:R-:W-:Y:S01]  /*ffe0*/  ULDC UR10, c[0x0][0x618] ;  /* 0x00018600000a7ab9 */ /* 0x000fe20000000800 */
[----:B------:R-:W-:Y:S01]  /*fff0*/  ULDC.64 UR4, c[0x0][0x640] ;  /* 0x0001900000047ab9 */ /* 0x000fe20000000a00 */
[----:B------:R-:W-:Y:S01]  /*10000*/  USHF.L.U32 UR19, UR15, UR23, URZ ;  /* 0x000000170f137299 */ /* 0x000fe2000800063f */
[----:B------:R-:W-:Y:S01]  /*10010*/  ISETP.NE.U32.AND P0, PT, RZ, UR4, PT ;  /* 0x00000004ff007c0c */ /* 0x000fe2000bf05070 */
[----:B------:R-:W-:Y:S01]  /*10020*/  USHF.R.U64 UR15, UR8, UR10, UR7 ;  /* 0x0000000a080f7299 */ /* 0x000fe20008001207 */
[----:B0-----:R-:W-:Y:S01]  /*10030*/  R2UR UR11, R0 ;  /* 0x00000000000b72ca */ /* 0x001fe200000e0000 */
[----:B------:R-:W-:Y:S01]  /*10040*/  USHF.R.U32.HI UR7, URZ, UR10, UR7 ;  /* 0x0000000a3f077299 */ /* 0x000fe20008011607 */
[----:B------:R-:W-:Y:S01]  /*10050*/  ISETP.NE.AND.EX P0, PT, RZ, UR5, PT, P0 ;  /* 0x00000005ff007c0c */ /* 0x000fe2000bf05300 */
[----:B------:R-:W-:Y:S01]  /*10060*/  ULDC UR22, c[0x0][0x608] ;  /* 0x0001820000167ab9 */ /* 0x000fe20000000800 */
[----:B------:R-:W-:-:S02]  /*10070*/  UIADD3 UR8, -UR17, URZ, URZ ;  /* 0x0000003f11087290 */ /* 0x000fc4000fffe13f */
[----:B------:R-:W-:Y:S02]  /*10080*/  USHF.R.U64 UR18, UR15, UR22, UR7 ;  /* 0x000000160f127299 */ /* 0x000fe40008001207 */
[----:B------:R-:W-:Y:S01]  /*10090*/  USHF.R.U32.HI UR7, URZ, UR22, UR7 ;  /* 0x000000163f077299 */ /* 0x000fe20008011607 */
[----:B------:R-:W-:Y:S01]  /*100a0*/  UMOV UR16, 0x1 ;  /* 0x0000000100107882 */ /* 0x000fe20000000000 */
[----:B------:R-:W-:Y:S02]  /*100b0*/  ULDC UR21, c[0x0][0x144] ;  /* 0x0000510000157ab9 */ /* 0x000fe40000000800 */
[----:B------:R-:W-:Y:S01]  /*100c0*/  USHF.R.U64 UR17, UR18, UR23, UR7 ;  /* 0x0000001712117299 */ /* 0x000fe20008001207 */
[----:B------:R-:W-:Y:S01]  /*100d0*/  ULDC UR13, c[0x0][0x600] ;  /* 0x00018000000d7ab9 */ /* 0x000fe20000000800 */
[----:B------:R-:W-:Y:S02]  /*100e0*/  UIADD3 UR22, -UR11, URZ, URZ ;  /* 0x0000003f0b167290 */ /* 0x000fe4000fffe13f */
[----:B------:R-:W-:-:S02]  /*100f0*/  USHF.L.U32 UR16, UR16, UR23, URZ ;  /* 0x0000001710107299 */ /* 0x000fc4000800063f */
[----:B------:R-:W-:Y:S02]  /*10100*/  USHF.R.U32.HI UR11, URZ, UR23, UR7 ;  /* 0x000000173f0b7299 */ /* 0x000fe40008011607 */
[----:B------:R-:W-:Y:S02]  /*10110*/  UIADD3 UR14, UR13, -0x1, URZ ;  /* 0xffffffff0d0e7890 */ /* 0x000fe4000fffe03f */
[----:B------:R-:W-:Y:S02]  /*10120*/  ULOP3.LUT UR19, URZ, UR19, URZ, 0x33, !UPT ;  /* 0x000000133f137292 */ /* 0x000fe4000f8e333f */
[----:B------:R-:W-:Y:S01]  /*10130*/  UIMAD UR23, UR21, UR8, UR6 ;  /* 0x00000008151772a4 */ /* 0x000fe2000f8e0206 */
[----:B------:R-:W-:Y:S01]  /*10140*/  ULDC UR26, c[0x0][0x148] ;  /* 0x00005200001a7ab9 */ /* 0x000fe20000000800 */
[----:B------:R-:W-:Y:S01]  /*10150*/  ULDC UR24, c[0x0][0x648] ;  /* 0x0001920000187ab9 */ /* 0x000fe20000000800 */
[----:B------:R-:W-:Y:S01]  /*10160*/  ULDC UR25, c[0x0][0x638] ;  /* 0x00018e0000197ab9 */ /* 0x000fe20000000800 */
        /* <DEDUP_REMOVED lines=12> */
.L_x_420:
[----:B------:R-:W-:Y:S01]  /*10230*/  UISETP.NE.AND UP0, UPT, UR38, URZ, UPT ;  /* 0x0000003f2600728c */ /* 0x000fe2000bf05270 */
[----:B------:R-:W-:Y:S01]  /*10240*/  IMAD.MOV.U32 R0, RZ, RZ, 0x1 ;  /* 0x00000001ff007424 */ /* 0x000fe200078e00ff */
[----:B------:R-:W-:Y:S01]  /*10250*/  USHF.R.U64 UR4, UR10, UR24, UR11 ;  /* 0x000000180a047299 */ /* 0x000fe2000800120b */
[----:B------:R-:W-:Y:S01]  /*10260*/  IMAD.U32 R18, RZ, RZ, UR12 ;  /* 0x0000000cff127e24 */ /* 0x000fe2000f8e00ff */
[----:B------:R-:W-:Y:S02]  /*10270*/  ULOP3.LUT UR19, UR18, UR19, URZ, 0xc0, !UPT ;  /* 0x0000001312137292 */ /* 0x000fe4000f8ec03f */
[----:B------:R-:W-:Y:S02]  /*10280*/  UIADD3 UR5, -UR4, URZ, URZ ;  /* 0x0000003f04057290 */ /* 0x000fe4000fffe13f */
[----:B------:R-:W-:Y:S02]  /*10290*/  ULOP3.LUT UR14, UR15, UR14, URZ, 0xc0, !UPT ;  /* 0x0000000e0f0e7292 */ /* 0x000fe4000f8ec03f */
[----:B------:R-:W-:-:S02]  /*102a0*/  UIMAD UR4, UR16, UR4, UR19 ;  /* 0x00000004100472a4 */ /* 0x000fc4000f8e0213 */
[----:B------:R-:W-:Y:S02]  /*102b0*/  @UP0 UIMAD UR23, UR26, UR22, UR20 ;  /* 0x000000161a1702a4 */ /* 0x000fe4000f8e0214 */
[----:B------:R-:W-:-:S03]  /*102c0*/  UIMAD UR17, UR5, UR25, UR17 ;  /* 0x00000019051172a4 */ /* 0x000fc6000f8e0211 */
[----:B------:R-:W-:Y:S01]  /*102d0*/  ULDC UR5, c[0x0][0x610] ;  /* 0x0001840000057ab9 */ /* 0x000fe20000000800 */
        /* <DEDUP_REMOVED lines=8> */
.L_x_418:
[----:B------:R-:W-:Y:S01]  /*10360*/  LOP3.LUT P0, RZ, R0, 0xff, RZ, 0xc0, !PT ;  /* 0x000000ff00ff7812 */ /* 0x000fe2000780c0ff */
[----:B------:R-:W-:-:S12]  /*10370*/  ULOP3.LUT UR45, UR45, 0x1, URZ, 0x3c, !UPT ;  /* 0x000000012d2d7892 */ /* 0x000fd8000f8e3c3f */
[----:B------:R-:W-:Y:S05]  /*10380*/  @P0 BRA `(.L_x_421) ;  /* 0xffffff1400080947 */ /* 0x000fea000383ffff */
[----:B------:R-:W-:Y:S05]  /*10390*/  EXIT ;  /* 0x000000000000794d */ /* 0x000fea0003800000 */
.L_x_16:
[----:B------:R-:W-:-:S08]  /*103a0*/  ISETP.NE.AND P0, PT, RZ, UR6, PT ;  /* 0x00000006ff007c0c */ /* 0x000fd0000bf05270 */
[----:B0----5:R-:W0:-:S00]  /*103b0*/  USETMAXREG.DEALLOC.CTAPOOL 0x28 ;  /* 0x00000028000079c8 */ /* 0x021e0000080e0500 */
[----:B------:R-:W-:Y:S05]  /*103c0*/  @P0 EXIT ;  /* 0x000000000000094d */ /* 0x000fea0003800000 */
[----:B0-----:R-:W-:Y:S01]  /*103d0*/  LOP3.LUT P0, RZ, R0, 0xff, RZ, 0xc0, !PT ;  /* 0x000000ff00ff7812 */ /* 0x001fe2000780c0ff */
[----:B------:R-:W-:Y:S02]  /*103e0*/  IMAD.MOV.U32 R8, RZ, RZ, 0x1 ;  /* 0x00000001ff087424 */ /* 0x000fe400078e00ff */
[----:B------:R-:W-:-:S10]  /*103f0*/  IMAD.MOV.U32 R0, RZ, RZ, RZ ;  /* 0x000000ffff007224 */ /* 0x000fd400078e00ff */
[----:B------:R-:W-:Y:S05]  /*10400*/  @!P0 BRA `(.L_x_422) ;  /* 0x0000000c00508947 */ /* 0x000fea0003800000 */
[----:B------:R-:W0:Y:S01]  /*10410*/  S2R R10, SR_CgaCtaId ;  /* 0x00000000000a7919 */ /* 0x000e220000008800 */
[----:B------:R-:W-:Y:S01]  /*10420*/  LOP3.LUT P0, RZ, R3, 0x1f, RZ, 0xc0, !PT ;  /* 0x0000001f03ff7812 */ /* 0x000fe2000780c0ff */
[----:B------:R-:W-:Y:S01]  /*10430*/  ULDC UR5, c[0x0][0x658] ;  /* 0x0001960000057ab9 */ /* 0x000fe20000000800 */
[----:B------:R-:W-:Y:S01]  /*10440*/  UMOV UR6, 0xffffffff ;  /* 0xffffffff00067882 */ /* 0x000fe20000000000 */
[----:B------:R-:W-:Y:S01]  /*10450*/  BSSY B0, `(.L_x_422) ;  /* 0x00000cf000007945 */ /* 0x000fe20003800000 */
[----:B------:R-:W-:Y:S01]  /*10460*/  USHF.L.U32 UR6, UR6, UR5, URZ ;  /* 0x0000000506067299 */ /* 0x000fe2000800063f */
[C---:B------:R-:W-:Y:S01]  /*10470*/  ISETP.NE.AND P3, PT, R4.reuse, RZ, PT ;  /* 0x000000ff0400720c */ /* 0x040fe20003f65270 */
[----:B------:R-:W-:Y:S01]  /*10480*/  IMAD.MOV.U32 R9, RZ, RZ, 0x1 ;  /* 0x00000001ff097424 */ /* 0x000fe200078e00ff */
[----:B------:R-:W-:Y:S01]  /*10490*/  ISETP.NE.OR P0, PT, R4, RZ, !P0 ;  /* 0x000000ff0400720c */ /* 0x000fe20004705670 */
[----:B------:R-:W-:Y:S01]  /*104a0*/  IMAD.MOV.U32 R8, RZ, RZ, 0x1 ;  /* 0x00000001ff087424 */ /* 0x000fe200078e00ff */
[----:B------:R-:W-:Y:S01]  /*104b0*/  ULDC UR4, c[0x0][0x600] ;  /* 0x0001800000047ab9 */ /* 0x000fe20000000800 */
[----:B------:R-:W-:Y:S01]  /*104c0*/  IMAD.MOV.U32 R0, RZ, RZ, RZ ;  /* 0x000000ffff007224 */ /* 0x000fe200078e00ff */
[----:B------:R-:W-:Y:S01]  /*104d0*/  UMOV UR7, 0x1 ;  /* 0x0000000100077882 */ /* 0x000fe20000000000 */
[----:B------:R-:W-:-:S02]  /*104e0*/  UIADD3 UR19, UR39, 0x1, URZ ;  /* 0x0000000127137890 */ /* 0x000fc4000fffe03f */
[----:B------:R-:W-:Y:S02]  /*104f0*/  ULOP3.LUT UR22, UR36, 0x2, URZ, 0xfc, !UPT ;  /* 0x0000000224167892 */ /* 0x000fe4000f8efc3f */
[----:B------:R-:W-:Y:S02]  /*10500*/  UIADD3 UR4, UR4, -0x1, URZ ;  /* 0xffffffff04047890 */ /* 0x000fe4000fffe03f */
[----:B------:R-:W-:Y:S02]  /*10510*/  USHF.L.U32 UR5, UR7, UR5, URZ ;  /* 0x0000000507057299 */ /* 0x000fe4000800063f */
[----:B------:R-:W-:Y:S01]  /*10520*/  ULOP3.LUT UR6, URZ, UR6, URZ, 0x33, !UPT ;  /* 0x000000063f067292 */ /* 0x000fe2000f8e333f */
[----:B------:R-:W-:Y:S01]  /*10530*/  ULDC.64 UR20, c[0x0][0x198] ;  /* 0x0000660000147ab9 */ /* 0x000fe20000000a00 */
[----:B0-----:R-:W-:-:S10]  /*10540*/  LOP3.LUT R10, R10, 0x1, RZ, 0xc0, !PT ;  /* 0x000000010a0a7812 */ /* 0x001fd400078ec0ff */
.L_x_434:
[----:B------:R-:W-:-:S03]  /*10550*/  UMOV UR7, 0xffffffff ;  /* 0xffffffff00077882 */ /* 0x000fc60000000000 */
[----:B01----:R-:W-:Y:S05]  /*10560*/  BRA.DIV UR7, `(.L_x_423) ;  /* 0x0000001207187947 */ /* 0x003fea000b800000 */
[----:B------:R-:W-:-:S13]  /*10570*/  ELECT P6, URZ, PT ;  /* 0x00000000003f782f */ /* 0x000fda00038c0000 */
.L_x_447:
[----:B------:R-:W0:Y:S01]  /*10580*/  LDC R2, c[0x0][0x28c] ;  /* 0x0000a300ff027b82 */ /* 0x000e220000000800 */
[----:B------:R-:W-:Y:S01]  /*10590*/  BSSY B1, `(.L_x_424) ;  /* 0x000003e000017945 */ /* 0x000fe20003800000 */
[----:B0-----:R-:W-:-:S13]  /*105a0*/  ISETP.LT.OR P6, PT, R2, 0x1, !P6 ;  /* 0x000000010200780c */ /* 0x001fda00077c1670 */
[----:B------:R-:W-:Y:S05]  /*105b0*/  @P6 BRA `(.L_x_425) ;  /* 0x0000000000ec6947 */ /* 0x000fea0003800000 */
[----:B------:R-:W2:Y:S04]  /*105c0*/  LDL.LU R4, [R1+0x4] ;  /* 0x0000040001047983 */ /* 0x000ea80000300800 */
[----:B------:R-:W3:Y:S01]  /*105d0*/  LDL.LU R3, [R1] ;  /* 0x0000000001037983 */ /* 0x000ee20000300800 */
[----:B------:R-:W-:Y:S02]  /*105e0*/  IMAD.MOV.U32 R13, RZ, RZ, RZ ;  /* 0x000000ffff0d7224 */ /* 0x000fe400078e00ff */
[----:B------:R-:W-:Y:S02]  /*105f0*/  IMAD.U32 R14, RZ, RZ, UR19 ;  /* 0x00000013ff0e7e24 */ /* 0x000fe4000f8e00ff */
[----:B------:R-:W-:Y:S02]  /*10600*/  IMAD.MOV.U32 R2, RZ, RZ, R8 ;  /* 0x000000ffff027224 */ /* 0x000fe400078e0008 */
[----:B--2---:R-:W-:-:S02]  /*10610*/  IMAD R4, R4, 0x2, R10 ;  /* 0x0000000204047824 */ /* 0x004fc400078e020a */
[----:B---3--:R-:W-:Y:S02]  /*10620*/  IMAD.SHL.U32 R7, R3, 0x40, RZ ;  /* 0x0000004003077824 */ /* 0x008fe400078e00ff */
[----:B------:R-:W-:Y:S02]  /*10630*/  IMAD.MOV.U32 R3, RZ, RZ, R0 ;  /* 0x000000ffff037224 */ /* 0x000fe400078e0000 */
[----:B------:R-:W-:-:S07]  /*10640*/  IMAD R6, R4, 0xc0, RZ ;  /* 0x000000c004067824 */ /* 0x000fce00078e02ff */
.L_x_429:
[----:B------:R-:W0:Y:S01]  /*10650*/  S2R R5, SR_CgaCtaId ;  /* 0x0000000000057919 */ /* 0x000e220000008800 */
[----:B------:R-:W-:-:S04]  /*10660*/  MOV R4, 0x400 ;  /* 0x0000040000047802 */ /* 0x000fc80000000f00 */
[----:B0-----:R-:W-:Y:S02]  /*10670*/  LEA R12, R5, R4, 0x18 ;  /* 0x00000004050c7211 */ /* 0x001fe400078ec0ff */
[----:B------:R-:W-:Y:S01]  /*10680*/  SHF.L.U32 R4, R2, 0x1f, RZ ;  /* 0x0000001f02047819 */ /* 0x000fe200000006ff */
[----:B------:R-:W0:Y:S02]  /*10690*/  @!P3 LDC R5, c[0x0][0x500] ;  /* 0x00014000ff05bb82 */ /* 0x000e240000000800 */
[----:B------:R-:W-:-:S04]  /*106a0*/  IMAD R11, R3, 0x8, R12 ;  /* 0x00000008030b7824 */ /* 0x000fc800078e020c */
[----:B------:R-:W1:Y:S02]  /*106b0*/  SYNCS.PHASECHK.TRANS64.TRYWAIT P1, [R11+URZ+0x20], R4 ;  /* 0x000020040b0075a7 */ /* 0x000e64000802017f */
[----:B-1----:R-:W-:Y:S05]  /*106c0*/  @!P1 BRA `(.L_x_426) ;  /* 0x0000000c00e09947 */ /* 0x002fea0003800000 */
.L_x_448:
[----:B------:R-:W-:Y:S01]  /*106d0*/  UPRMT UR7, UR22, 0x9910, URZ ;  /* 0x0000991016077896 */ /* 0x000fe2000800003f */
[----:B0-----:R0:W-:Y:S03]  /*106e0*/  @!P3 SYNCS.ARRIVE.TRANS64 RZ, [R11+URZ], R5 ;  /* 0x000000050bffb9a7 */ /* 0x0011e6000800003f */
[----:B------:R-:W-:-:S06]  /*106f0*/  UISETP.NE.AND UP0, UPT, UR7, 0x2, UPT ;  /* 0x000000020700788c */ /* 0x000fcc000bf05270 */
[----:B------:R-:W-:-:S13]  /*10700*/  PLOP3.LUT P1, PT, PT, PT, UP0, 0x80, 0x0 ;  /* 0x000000000000781c */ /* 0x000fda0003f2f008 */
[----:B0-----:R-:W-:Y:S05]  /*10710*/  @P1 BRA `(.L_x_427) ;  /* 0x0000000000041947 */ /* 0x001fea0003800000 */
[----:B------:R-:W-:Y:S01]  /*10720*/  BPT.TRAP 0x1 ;  /* 0x000000040000795c */ /* 0x000fe20000300000 */
.L_x_427:
[----:B------:R-:W-:Y:S05]  /*10730*/  @P0 BRA `(.L_x_428) ;  /* 0x0000000000040947 */ /* 0x000fea0003800000 */
[----:B------:R-:W-:Y:S01]  /*10740*/  BPT.TRAP 0x1 ;  /* 0x000000040000795c */ /* 0x000fe20000300000 */
.L_x_428:
[----:B-1----:R-:W-:Y:S01]  /*10750*/  IMAD R4, R3, 0x2, R10 ;  /* 0x0000000203047824 */ /* 0x002fe200078e020a */
[----:B------:R-:W-:Y:S01]  /*10760*/  R2UR UR9, R11 ;  /* 0x000000000b0972ca */ /* 0x000fe200000e0000 */
[--C-:B------:R-:W-:Y:S01]  /*10770*/  IMAD R5, R3, 0x2000, R12.reuse ;  /* 0x0000200003057824 */ /* 0x100fe200078e020c */
[----:B------:R-:W-:Y:S01]  /*10780*/  UIADD3 UR14, UP0, UR20, 0xf0, URZ ;  /* 0x000000f0140e7890 */ /* 0x000fe2000ff1e03f */
[----:B------:R-:W-:Y:S01]  /*10790*/  IMAD R4, R4, 0x3000, RZ ;  /* 0x0000300004047824 */ /* 0x000fe200078e02ff */
[----:B------:R-:W-:Y:S01]  /*107a0*/  R2UR UR11, R7 ;  /* 0x00000000070b72ca */ /* 0x000fe200000e0000 */
[----:B------:R-:W-:Y:S01]  /*107b0*/  VIADD R14, R14, 0xffffffff ;  /* 0xffffffff0e0e7836 */ /* 0x000fe20000000000 */
[----:B------:R-:W-:Y:S01]  /*107c0*/  R2UR UR7, R5 ;  /* 0x00000000050772ca */ /* 0x000fe200000e0000 */
[----:B------:R-:W-:Y:S01]  /*107d0*/  IMAD R4, R4, 0x2, R12 ;  /* 0x0000000204047824 */ /* 0x000fe200078e020c */
[----:B------:R-:W-:Y:S01]  /*107e0*/  R2UR UR10, R13 ;  /* 0x000000000d0a72ca */ /* 0x000fe200000e0000 */
[----:B------:R-:W-:Y:S01]  /*107f0*/  UIADD3 UR24, UP1, UR20, 0x1f0, URZ ;  /* 0x000001f014187890 */ /* 0x000fe2000ff3e03f */
[----:B------:R-:W-:Y:S01]  /*10800*/  R2UR UR12, R18 ;  /* 0x00000000120c72ca */ /* 0x000fe200000e0000 */
[----:B------:R-:W-:Y:S01]  /*10810*/  UIADD3.X UR15, URZ, UR21, URZ, UP0, !UPT ;  /* 0x000000153f0f7290 */ /* 0x000fe200087fe43f */
[----:B------:R-:W-:Y:S01]  /*10820*/  R2UR UR8, R4 ;  /* 0x00000000040872ca */ /* 0x000fe200000e0000 */
[----:B------:R-:W-:Y:S01]  /*10830*/  VIADD R3, R3, 0x1 ;  /* 0x0000000103037836 */ /* 0x000fe20000000000 */
[----:B------:R-:W-:Y:S01]  /*10840*/  R2UR UR18, R6 ;  /* 0x00000000061272ca */ /* 0x000fe200000e0000 */
[----:B------:R-:W-:Y:S01]  /*10850*/  UIADD3.X UR25, URZ, UR21, URZ, UP1, !UPT ;  /* 0x000000153f197290 */ /* 0x000fe20008ffe43f */
[----:B------:R-:W-:Y:S01]  /*10860*/  ISETP.GT.AND P2, PT, R14, 0x1, PT ;  /* 0x000000010e00780c */ /* 0x000fe20003f44270 */
[----:B------:R-:W-:Y:S01]  /*10870*/  UMOV UR16, 0x0 ;  /* 0x0000000000107882 */ /* 0x000fe20000000000 */
[----:B------:R-:W-:Y:S01]  /*10880*/  UMOV UR17, 0x10000000 ;  /* 0x1000000000117882 */ /* 0x000fe20000000000 */
[----:B------:R-:W-:Y:S01]  /*10890*/  UIADD3 UR7, UR7, 0x180, URZ ;  /* 0x0000018007077890 */ /* 0x000fe2000fffe03f */
[----:B------:R-:W-:Y:S01]  /*108a0*/  ISETP.NE.AND P1, PT, R3, 0x4, PT ;  /* 0x000000040300780c */ /* 0x000fe20003f25270 */
[----:B------:R-:W-:Y:S01]  /*108b0*/  UMOV UR23, 0x30000 ;  /* 0x0003000000177882 */ /* 0x000fe20000000000 */
[----:B------:R-:W-:-:S02]  /*108c0*/  VIADD R13, R13, 0x40 ;  /* 0x000000400d0d7836 */ /* 0x000fc40000000000 */
[----:B------:R-:W-:Y:S01]  /*108d0*/  SEL R5, RZ, 0x1, P1 ;  /* 0x00000001ff057807 */ /* 0x000fe20000800000 */
[----:B------:R-:W-:Y:S01]  /*108e0*/  UIADD3 UR13, UR8, 0x8180, URZ ;  /* 0x00008180080d7890 */ /* 0x000fe2000fffe03f */
[----:B------:R-:W-:Y:S02]  /*108f0*/  SEL R3, R3, RZ, P1 ;  /* 0x000000ff03037207 */ /* 0x000fe40000800000 */
[----:B------:R-:W-:Y:S01]  /*10900*/  UMOV UR8, UR7 ;  /* 0x0000000700087c82 */ /* 0x000fe20008000000 */
[----:B------:R-:W-:Y:S01]  /*10910*/  LOP3.LUT R2, R2, R5, RZ, 0x3c, !PT ;  /* 0x0000000502027212 */ /* 0x000fe200078e3cff */
[----:B------:R0:W-:Y:S02]  /*10920*/  UTMALDG.3D [UR8], [UR14], desc[UR16] ;  /* 0x000010080e0075b4 */ /* 0x0001e40008011000 */
[----:B0-----:R-:W-:Y:S01]  /*10930*/  UMOV UR8, UR13 ;  /* 0x0000000d00087c82 */ /* 0x001fe20008000000 */
[----:B------:R-:W-:Y:S02]  /*10940*/  UMOV UR11, UR18 ;  /* 0x00000012000b7c82 */ /* 0x000fe40008000000 */
[----:B------:R0:W-:Y:S02]  /*10950*/  UTMALDG.3D.MULTICAST [UR8], [UR24], UR23, desc[UR16] ;  /* 0x00001008180073b4 */ /* 0x0001e40008011817 */
[----:B0-----:R-:W-:Y:S05]  /*10960*/  @P2 BRA `(.L_x_429) ;  /* 0xfffffffc00382947 */ /* 0x001fea000383ffff */
.L_x_425:
[----:B------:R-:W-:Y:S05]  /*10970*/  BSYNC B1 ;  /* 0x0000000000017941 */ /* 0x000fea0003800000 */
.L_x_424:
[----:B------:R-:W-:Y:S01]  /*10980*/  LOP3.LUT P4, RZ, R9, 0xff, RZ, 0xc0, !PT ;  /* 0x000000ff09ff7812 */ /* 0x000fe2000788c0ff */
[----:B------:R-:W-:Y:S01]  /*10990*/  VIADD R0, R0, UR39 ;  /* 0x0000002700007c36 */ /* 0x000fe20008000000 */
[----:B------:R-:W-:Y:S01]  /*109a0*/  ULDC.64 UR8, c[0x0][0x650] ;  /* 0x0001940000087ab9 */ /* 0x000fe20000000a00 */
[----:B------:R-:W-:Y:S01]  /*109b0*/  BSSY B1, `(.L_x_430) ;  /* 0x0000076000017945 */ /* 0x000fe20003800000 */
[----:B------:R-:W-:Y:S01]  /*109c0*/  IMAD.MOV.U32 R18, RZ, RZ, -0x1 ;  /* 0xffffffffff127424 */ /* 0x000fe200078e00ff */
[----:B------:R-:W-:Y:S02]  /*109d0*/  PRMT R9, RZ, 0x7610, R9 ;  /* 0x00007610ff097816 */ /* 0x000fe40000000009 */
[----:B------:R-:W-:Y:S02]  /*109e0*/  SHF.R.U32.HI R2, RZ, 0x2, R0 ;  /* 0x00000002ff027819 */ /* 0x000fe40000011600 */
[----:B------:R-:W-:Y:S02]  /*109f0*/  ISETP.GT.U32.AND P1, PT, R0, 0x3, PT ;  /* 0x000000030000780c */ /* 0x000fe40003f24070 */
[----:B------:R-:W-:-:S02]  /*10a00*/  LOP3.LUT R2, R2, 0x1, RZ, 0xc0, !PT ;  /* 0x0000000102027812 */ /* 0x000fc400078ec0ff */
[----:B------:R-:W0:Y:S01]  /*10a10*/  @P4 S2R R4, SR_CgaCtaId ;  /* 0x0000000000044919 */ /* 0x000e220000008800 */
[----:B------:R-:W-:Y:S02]  /*10a20*/  @P4 MOV R3, 0x400 ;  /* 0x0000040000034802 */ /* 0x000fe40000000f00 */
[----:B------:R-:W-:Y:S02]  /*10a30*/  ISETP.NE.U32.AND P2, PT, R2, 0x1, PT ;  /* 0x000000010200780c */ /* 0x000fe40003f45070 */
[----:B------:R-:W-:Y:S02]  /*10a40*/  LOP3.LUT R0, R0, 0x3, RZ, 0xc0, !PT ;  /* 0x0000000300007812 */ /* 0x000fe400078ec0ff */
[----:B0-----:R-:W-:Y:S01]  /*10a50*/  @P4 LEA R3, R4, R3, 0x18 ;  /* 0x0000000304034211 */ /* 0x001fe200078ec0ff */
[----:B------:R-:W-:-:S03]  /*10a60*/  IMAD.U32 R4, RZ, RZ, UR39 ;  /* 0x00000027ff047e24 */ /* 0x000fc6000f8e00ff */
[----:B------:R0:W-:Y:S01]  /*10a70*/  @P4 SYNCS.ARRIVE.TRANS64.A1T0 RZ, [R3+URZ+0x78], RZ ;  /* 0x000078ff03ff49a7 */ /* 0x0001e2000810003f */
[----:B------:R-:W-:Y:S02]  /*10a80*/  IADD3 R23, P4, R23, UR52, RZ ;  /* 0x0000003417177c10 */ /* 0x000fe4000ff9e0ff */
[C---:B------:R-:W-:Y:S02]  /*10a90*/  ISETP.LT.U32.AND P1, PT, R4.reuse, 0x4, P1 ;  /* 0x000000040400780c */ /* 0x040fe40000f21070 */
[----:B------:R-:W-:Y:S01]  /*10aa0*/  ISETP.GT.U32.AND P2, PT, R4, 0x3, !P2 ;  /* 0x000000030400780c */ /* 0x000fe20005744070 */
[----:B------:R-:W-:Y:S01]  /*10ab0*/  IMAD.MOV.U32 R4, RZ, RZ, -0x1 ;  /* 0xffffffffff047424 */ /* 0x000fe200078e00ff */
[----:B------:R-:W-:Y:S02]  /*10ac0*/  IADD3.X R22, R22, UR37, RZ, P4, !PT ;  /* 0x0000002516167c10 */ /* 0x000fe4000a7fe4ff */
[----:B0-----:R-:W-:Y:S02]  /*10ad0*/  SEL R3, RZ, 0x1, !P1 ;  /* 0x00000001ff037807 */ /* 0x001fe40004800000 */
[----:B------:R-:W-:Y:S01]  /*10ae0*/  SEL R2, RZ, 0x1, !P2 ;  /* 0x00000001ff027807 */ /* 0x000fe20005000000 */
[----:B------:R0:W-:Y:S01]  /*10af0*/  STL [R1], R4 ;  /* 0x0000000401007387 */ /* 0x0001e20000100800 */
[----:B------:R-:W-:-:S02]  /*10b00*/  ISETP.GE.U32.AND P4, PT, R23, UR8, PT ;  /* 0x0000000817007c0c */ /* 0x000fc4000bf86070 */
[----:B------:R-:W-:Y:S01]  /*10b10*/  LOP3.LUT R8, R2, R8, R3, 0x96, !PT ;  /* 0x0000000802087212 */ /* 0x000fe200078e9603 */
[----:B------:R-:W-:Y:S01]  /*10b20*/  IMAD.MOV.U32 R3, RZ, RZ, -0x1 ;  /* 0xffffffffff037424 */ /* 0x000fe200078e00ff */
[----:B------:R-:W-:Y:S02]  /*10b30*/  ISETP.GE.U32.AND.EX P1, PT, R22, UR9, PT, P4 ;  /* 0x0000000916007c0c */ /* 0x000fe4000bf26140 */
[----:B------:R-:W-:Y:S02]  /*10b40*/  PRMT R2, RZ, 0x7610, R2 ;  /* 0x00007610ff027816 */ /* 0x000fe40000000002 */
[----:B------:R0:W-:Y:S09]  /*10b50*/  STL [R1+0x4], R3 ;  /* 0x0000040301007387 */ /* 0x0001f20000100800 */
[----:B------:R-:W-:Y:S05]  /*10b60*/  @P1 BRA `(.L_x_431) ;  /* 0x0000000400681947 */ /* 0x000fea0003800000 */
[----:B------:R-:W0:Y:S01]  /*10b70*/  S2UR UR7, SR_CTAID.X ;  /* 0x00000000000779c3 */ /* 0x000e220000002500 */
[----:B------:R-:W-:Y:S01]  /*10b80*/  ULDC.64 UR8, c[0x0][0x628] ;  /* 0x00018a0000087ab9 */ /* 0x000fe20000000a00 */
[----:B------:R-:W-:Y:S01]  /*10b90*/  ULDC UR10, c[0x0][0x150] ;  /* 0x00005400000a7ab9 */ /* 0x000fe20000000800 */
[----:B------:R-:W-:Y:S01]  /*10ba0*/  ISETP.NE.U32.AND P1, PT, RZ, UR8, PT ;  /* 0x00000008ff007c0c */ /* 0x000fe2000bf25070 */
[----:B------:R-:W-:Y:S01]  /*10bb0*/  ULDC UR11, c[0x0][0x630] ;  /* 0x00018c00000b7ab9 */ /* 0x000fe20000000800 */
[----:B------:R-:W-:Y:S01]  /*10bc0*/  ULDC UR13, c[0x0][0x154] ;  /* 0x00005500000d7ab9 */ /* 0x000fe20000000800 */
[----:B------:R-:W-:Y:S01]  /*10bd0*/  IMAD.MOV.U32 R2, RZ, RZ, R23 ;  /* 0x000000ffff027224 */ /* 0x000fe200078e0017 */
[----:B------:R-:W-:Y:S01]  /*10be0*/  ISETP.NE.AND.EX P1, PT, RZ, UR9, PT, P1 ;  /* 0x00000009ff007c0c */ /* 0x000fe2000bf25310 */
[----:B------:R-:W1:Y:S01]  /*10bf0*/  S2UR UR12, SR_CTAID.Y ;  /* 0x00000000000c79c3 */ /* 0x000e620000002600 */
[----:B0-----:R-:W-:-:S05]  /*10c00*/  I2FP.F32.U32 R3, UR7 ;  /* 0x0000000700037c45 */ /* 0x001fca0008201000 */
[----:B------:R-:W-:Y:S01]  /*10c10*/  FMUL R12, R3, UR10 ;  /* 0x0000000a030c7c20 */ /* 0x000fe20008400000 */
[----:B------:R-:W-:-:S05]  /*10c20*/  IMAD.MOV.U32 R3, RZ, RZ, R22 ;  /* 0x000000ffff037224 */ /* 0x000fca00078e0016 */
[----:B------:R-:W-:Y:S05]  /*10c30*/  @!P1 BRA `(.L_x_432) ;  /* 0x0000000000289947 */ /* 0x000fea0003800000 */
[----:B------:R-:W-:Y:S02]  /*10c40*/  ULDC UR10, c[0x0][0x634] ;  /* 0x00018d00000a7ab9 */ /* 0x000fe40000000800 */
[----:B------:R-:W-:-:S05]  /*10c50*/  IADD3 R7, P1, R23, UR10, RZ ;  /* 0x0000000a17077c10 */ /* 0x000fca000ff3e0ff */
[----:B------:R-:W-:-:S04]  /*10c60*/  IMAD.X R11, RZ, RZ, R22, P1 ;  /* 0x000000ffff0b7224 */ /* 0x000fc800008e0616 */
[----:B------:R-:W-:-:S04]  /*10c70*/  IMAD.WIDE.U32 R4, R11, UR8, RZ ;  /* 0x000000080b047c25 */ /* 0x000fc8000f8e00ff */
[----:B------:R-:W-:-:S04]  /*10c80*/  IMAD.WIDE.U32 R4, P1, R7, UR9, R4 ;  /* 0x0000000907047c25 */ /* 0x000fc8000f820004 */
[----:B------:R-:W-:-:S04]  /*10c90*/  IMAD.WIDE.U32 R6, R7, UR8, RZ ;  /* 0x0000000807067c25 */ /* 0x000fc8000f8e00ff */
[----:B------:R-:W-:Y:S01]  /*10ca0*/  IMAD.X R3, RZ, RZ, RZ, P1 ;  /* 0x000000ffff037224 */ /* 0x000fe200008e06ff */
[----:B------:R-:W-:Y:S01]  /*10cb0*/  IADD3 RZ, P1, R7, R4, RZ ;  /* 0x0000000407ff7210 */ /* 0x000fe20007f3e0ff */
[----:B------:R-:W-:-:S04]  /*10cc0*/  IMAD.MOV.U32 R2, RZ, RZ, R5 ;  /* 0x000000ffff027224 */ /* 0x000fc800078e0005 */
[----:B------:R-:W-:-:S08]  /*10cd0*/  IMAD.WIDE.U32.X R2, R11, UR9, R2, P1 ;  /* 0x000000090b027c25 */ /* 0x000fd000088e0402 */
.L_x_432:
[--C-:B------:R-:W-:Y:S01]  /*10ce0*/  SHF.R.U64 R18, R2, UR11, R3.reuse ;  /* 0x0000000b02127c19 */ /* 0x100fe20008001203 */
[----:B------:R-:W0:Y:S01]  /*10cf0*/  F2I.U32.TRUNC.NTZ R12, R12 ;  /* 0x0000000c000c7305 */ /* 0x000e22000020f000 */
[----:B------:R-:W-:Y:S01]  /*10d00*/  SHF.R.U32.HI R2, RZ, UR11, R3 ;  /* 0x0000000bff027c19 */ /* 0x000fe20008011603 */
[----:B------:R-:W-:Y:S01]  /*10d10*/  ULDC.64 UR8, c[0x0][0x620] ;  /* 0x0001880000087ab9 */ /* 0x000fe20000000a00 */
[----:B------:R-:W-:Y:S01]  /*10d20*/  IADD3 R5, P1, RZ, -R18, RZ ;  /* 0x80000012ff057210 */ /* 0x000fe20007f3e0ff */
[----:B------:R-:W-:Y:S01]  /*10d30*/  IMAD.MOV.U32 R3, RZ, RZ, R22 ;  /* 0x000000ffff037224 */ /* 0x000fe200078e0016 */
[----:B-1----:R-:W-:Y:S01]  /*10d40*/  I2FP.F32.U32 R4, UR12 ;  /* 0x0000000c00047c45 */ /* 0x002fe20008201000 */
[----:B------:R-:W-:Y:S01]  /*10d50*/  ULDC.64 UR14, c[0x0][0x640] ;  /* 0x00019000000e7ab9 */ /* 0x000fe20000000a00 */
[----:B------:R-:W1:Y:S01]  /*10d60*/  LDC R11, c[0x0][0x610] ;  /* 0x00018400ff0b7b82 */ /* 0x000e620000000800 */
[----:B------:R-:W-:Y:S01]  /*10d70*/  IMAD.X R2, RZ, RZ, ~R2, P1 ;  /* 0x000000ffff027224 */ /* 0x000fe200008e0e02 */
[----:B------:R-:W-:Y:S01]  /*10d80*/  ISETP.NE.U32.AND P1, PT, RZ, UR14, PT ;  /* 0x0000000eff007c0c */ /* 0x000fe2000bf25070 */
[----:B------:R-:W-:Y:S01]  /*10d90*/  FMUL R6, R4, UR13 ;  /* 0x0000000d04067c20 */ /* 0x000fe20008400000 */
[----:B------:R-:W-:Y:S01]  /*10da0*/  ULDC UR11, c[0x0][0x658] ;  /* 0x00019600000b7ab9 */ /* 0x000fe20000000800 */
[----:B------:R-:W-:Y:S01]  /*10db0*/  IMAD R4, R2, UR8, RZ ;  /* 0x0000000802047c24 */ /* 0x000fe2000f8e02ff */
[----:B------:R-:W-:Y:S01]  /*10dc0*/  ISETP.NE.AND.EX P1, PT, RZ, UR15, PT, P1 ;  /* 0x0000000fff007c0c */ /* 0x000fe2000bf25310 */
[----:B------:R-:W-:Y:S01]  /*10dd0*/  IMAD.MOV.U32 R2, RZ, RZ, R23 ;  /* 0x000000ffff027224 */ /* 0x000fe200078e0017 */
[----:B------:R-:W-:Y:S01]  /*10de0*/  ULDC UR13, c[0x0][0x648] ;  /* 0x00019200000d7ab9 */ /* 0x000fe20000000800 */
[----:B------:R-:W2:Y:S02]  /*10df0*/  F2I.U32.TRUNC.NTZ R6, R6 ;  /* 0x0000000600067305 */ /* 0x000ea4000020f000 */
[----:B------:R-:W-:Y:S01]  /*10e00*/  IMAD.WIDE.U32 R2, R5, UR8, R2 ;  /* 0x0000000805027c25 */ /* 0x000fe2000f8e0002 */
[----:B0-----:R-:W-:-:S03]  /*10e10*/  R2UR UR8, R12 ;  /* 0x000000000c0872ca */ /* 0x001fc600000e0000 */
[----:B------:R-:W-:Y:S01]  /*10e20*/  IMAD R5, R5, UR9, R4 ;  /* 0x0000000905057c24 */ /* 0x000fe2000f8e0204 */
[----:B------:R-:W-:-:S03]  /*10e30*/  ULDC UR9, c[0x0][0x618] ;  /* 0x0001860000097ab9 */ /* 0x000fc60000000800 */
[----:B------:R-:W-:-:S05]  /*10e40*/  IMAD.IADD R3, R3, 0x1, R5 ;  /* 0x0000000103037824 */ /* 0x000fca00078e0205 */
[--C-:B------:R-:W-:Y:S02]  /*10e50*/  SHF.R.U64 R12, R2, UR9, R3.reuse ;  /* 0x00000009020c7c19 */ /* 0x100fe40008001203 */
[----:B------:R-:W-:Y:S01]  /*10e60*/  SHF.R.U32.HI R3, RZ, UR9, R3 ;  /* 0x00000009ff037c19 */ /* 0x000fe20008011603 */
[----:B------:R-:W-:Y:S01]  /*10e70*/  ULDC UR9, c[0x0][0x608] ;  /* 0x0001820000097ab9 */ /* 0x000fe20000000800 */
[----:B--2---:R-:W-:Y:S02]  /*10e80*/  R2UR UR10, R6 ;  /* 0x00000000060a72ca */ /* 0x004fe400000e0000 */
[--C-:B------:R-:W-:Y:S02]  /*10e90*/  SHF.R.U64 R14, R12, UR9, R3.reuse ;  /* 0x000000090c0e7c19 */ /* 0x100fe40008001203 */
[----:B------:R-:W-:Y:S01]  /*10ea0*/  SHF.R.U32.HI R3, RZ, UR9, R3 ;  /* 0x00000009ff037c19 */ /* 0x000fe20008011603 */
[----:B------:R-:W-:-:S03]  /*10eb0*/  UIADD3 UR9, -UR8, URZ, URZ ;  /* 0x0000003f08097290 */ /* 0x000fc6000fffe13f */
[--C-:B------:R-:W-:Y:S01]  /*10ec0*/  SHF.R.U64 R16, R14, UR11, R3.reuse ;  /* 0x0000000b0e107c19 */ /* 0x100fe20008001203 */
[----:B------:R-:W-:Y:S01]  /*10ed0*/  ULDC UR8, c[0x0][0x144] ;  /* 0x0000510000087ab9 */ /* 0x000fe20000000800 */
[----:B------:R-:W-:-:S03]  /*10ee0*/  SHF.R.U32.HI R3, RZ, UR11, R3 ;  /* 0x0000000bff037c19 */ /* 0x000fc60008011603 */
[----:B------:R-:W-:Y:S01]  /*10ef0*/  IMAD.MOV.U32 R2, RZ, RZ, R16 ;  /* 0x000000ffff027224 */ /* 0x000fe200078e0010 */
[----:B------:R-:W-:Y:S06]  /*10f00*/  @!P1 BRA `(.L_x_433) ;  /* 0x0000000000289947 */ /* 0x000fec0003800000 */
        /* <DEDUP_REMOVED lines=10> */
.L_x_433:
[----:B------:R-:W-:Y:S01]  /*10fb0*/  UISETP.NE.AND UP0, UPT, UR38, URZ, UPT ;  /* 0x0000003f2600728c */ /* 0x000fe2000bf05270 */
[----:B------:R-:W-:Y:S01]  /*10fc0*/  SHF.R.U64 R3, R2, UR13, R3 ;  /* 0x0000000d02037c19 */ /* 0x000fe20008001203 */
[----:B------:R-:W-:Y:S01]  /*10fd0*/  UIADD3 UR10, -UR10, URZ, URZ ;  /* 0x0000003f0a0a7290 */ /* 0x000fe2000fffe13f */
[----:B------:R-:W-:Y:S01]  /*10fe0*/  LOP3.LUT R2, R14, UR6, RZ, 0xc0, !PT ;  /* 0x000000060e027c12 */ /* 0x000fe2000f8ec0ff */
[----:B------:R-:W-:Y:S02]  /*10ff0*/  UIMAD UR7, UR8, UR9, UR7 ;  /* 0x00000009080772a4 */ /* 0x000fe4000f8e0207 */
[----:B------:R-:W-:Y:S01]  /*11000*/  IMAD.MOV R5, RZ, RZ, -R3 ;  /* 0x000000ffff057224 */ /* 0x000fe200078e0a03 */
[----:B------:R-:W-:Y:S01]  /*11010*/  ULDC UR8, c[0x0][0x148] ;  /* 0x0000520000087ab9 */ /* 0x000fe20000000800 */
[----:B------:R-:W-:Y:S01]  /*11020*/  IMAD R4, R3, UR5, R2 ;  /* 0x0000000503047c24 */ /* 0x000fe2000f8e0202 */
[----:B------:R-:W-:Y:S02]  /*11030*/  LOP3.LUT R3, R12, UR4, RZ, 0xc0, !PT ;  /* 0x000000040c037c12 */ /* 0x000fe4000f8ec0ff */
[----:B------:R-:W-:Y:S01]  /*11040*/  @UP0 UIMAD UR7, UR8, UR10, UR12 ;  /* 0x0000000a080702a4 */ /* 0x000fe2000f8e020c */
[----:B------:R-:W-:-:S02]  /*11050*/  PLOP3.LUT P1, PT, PT, PT, UP0, 0x80, 0x0 ;  /* 0x000000000000781c */ /* 0x000fc40003f2f008 */
[----:B------:R-:W-:Y:S02]  /*11060*/  ULDC UR8, c[0x0][0x638] ;  /* 0x00018e0000087ab9 */ /* 0x000fe40000000800 */
[----:B------:R-:W-:Y:S02]  /*11070*/  IMAD R2, R5, UR8, R16 ;  /* 0x0000000805027c24 */ /* 0x000fe4000f8e0210 */
[----:B-1----:R-:W-:Y:S01]  /*11080*/  IMAD R11, R4, R11, UR7 ;  /* 0x00000007040b7e24 */ /* 0x002fe2000f8e020b */
[----:B------:R-:W-:Y:S01]  /*11090*/  ULDC UR7, c[0x0][0x600] ;  /* 0x0001800000077ab9 */ /* 0x000fe20000000800 */
[----:B------:R-:W-:Y:S02]  /*110a0*/  IMAD.MOV.U32 R5, RZ, RZ, 0x1 ;  /* 0x00000001ff057424 */ /* 0x000fe400078e00ff */
[----:B------:R-:W-:-:S03]  /*110b0*/  IMAD R4, R2, UR7, R3 ;  /* 0x0000000702047c24 */ /* 0x000fc6000f8e0203 */
[----:B------:R-:W-:Y:S02]  /*110c0*/  PRMT R2, R5, 0x7610, R2 ;  /* 0x0000761005027816 */ /* 0x000fe40000000002 */
[----:B------:R-:W-:Y:S02]  /*110d0*/  SEL R5, R4, R11, !P1 ;  /* 0x0000000b04057207 */ /* 0x000fe40004800000 */
[----:B------:R-:W-:-:S03]  /*110e0*/  SEL R3, R11, R4, !P1 ;  /* 0x000000040b037207 */ /* 0x000fc60004800000 */
[----:B------:R1:W-:Y:S04]  /*110f0*/  STL [R1+0x4], R5 ;  /* 0x0000040501007387 */ /* 0x0003e80000100800 */
[----:B------:R1:W-:Y:S02]  /*11100*/  STL [R1], R3 ;  /* 0x0000000301007387 */ /* 0x0003e40000100800 */
.L_x_431:
[----:B------:R-:W-:Y:S05]  /*11110*/  BSYNC B1 ;  /* 0x0000000000017941 */ /* 0x000fea0003800000 */
.L_x_430:
[----:B------:R-:W-:-:S13]  /*11120*/  LOP3.LUT P1, RZ, R2, 0xff, RZ, 0xc0, !PT ;  /* 0x000000ff02ff7812 */ /* 0x000fda000782c0ff */
[----:B------:R-:W-:Y:S05]  /*11130*/  @P1 BRA `(.L_x_434) ;  /* 0xfffffff400041947 */ /* 0x000fea000383ffff */
[----:B------:R-:W-:Y:S05]  /*11140*/  BSYNC B0 ;  /* 0x0000000000007941 */ /* 0x000fea0003800000 */
.L_x_422:
[----:B------:R-:W-:-:S03]  /*11150*/  UMOV UR7, 0xffffffff ;  /* 0xffffffff00077882 */ /* 0x000fc60000000000 */
[----:B------:R-:W-:Y:S05]  /*11160*/  BRA.DIV UR7, `(.L_x_435) ;  /* 0x00000006074c7947 */ /* 0x000fea000b800000 */
[----:B------:R-:W-:-:S13]  /*11170*/  ELECT P6, URZ, PT ;  /* 0x00000000003f782f */ /* 0x000fda00038c0000 */
.L_x_451:
[----:B------:R-:W-:Y:S04]  /*11180*/  BSSY B0, `(.L_x_436) ;  /* 0x000002c000007945 */ /* 0x000fe80003800000 */
[----:B------:R-:W-:Y:S05]  /*11190*/  @!P6 BRA `(.L_x_437) ;  /* 0x0000000000a8e947 */ /* 0x000fea0003800000 */
[----:B------:R-:W-:-:S04]  /*111a0*/  ULOP3.LUT UR7, UR36, 0x2, URZ, 0xfc, !UPT ;  /* 0x0000000224077892 */ /* 0x000fc8000f8efc3f */
[----:B------:R-:W-:-:S06]  /*111b0*/  UISETP.NE.AND UP0, UPT, UR7, 0x3, UPT ;  /* 0x000000030700788c */ /* 0x000fcc000bf05270 */
[----:B------:R-:W-:-:S13]  /*111c0*/  PLOP3.LUT P0, PT, PT, PT, UP0, 0x80, 0x0 ;  /* 0x000000000000781c */ /* 0x000fda0003f0f008 */
[----:B------:R-:W-:Y:S05]  /*111d0*/  @!P0 BRA `(.L_x_438) ;  /* 0x0000000000048947 */ /* 0x000fea0003800000 */
[----:B------:R-:W-:Y:S01]  /*111e0*/  BPT.TRAP 0x1 ;  /* 0x000000040000795c */ /* 0x000fe20000300000 */
.L_x_438:
[----:B01----:R-:W0:Y:S01]  /*111f0*/  S2R R3, SR_CgaCtaId ;  /* 0x0000000000037919 */ /* 0x003e220000008800 */
[----:B------:R-:W-:-:S04]  /*11200*/  MOV R2, 0x400 ;  /* 0x0000040000027802 */ /* 0x000fc80000000f00 */
[----:B0-----:R-:W-:Y:S02]  /*11210*/  LEA R3, R3, R2, 0x18 ;  /* 0x0000000203037211 */ /* 0x001fe400078ec0ff */
[----:B------:R-:W-:-:S03]  /*11220*/  SHF.L.U32 R2, R8, 0x1f, RZ ;  /* 0x0000001f08027819 */ /* 0x000fc600000006ff */
[----:B------:R-:W-:-:S04]  /*11230*/  VIADD R3, R3, 0x20 ;  /* 0x0000002003037836 */ /* 0x000fc80000000000 */
[C---:B------:R-:W-:Y:S02]  /*11240*/  IMAD R7, R0.reuse, 0x8, R3 ;  /* 0x0000000800077824 */ /* 0x040fe400078e0203 */
[----:B------:R-:W-:Y:S02]  /*11250*/  VIADD R0, R0, 0x1 ;  /* 0x0000000100007836 */ /* 0x000fe40000000000 */
[----:B------:R-:W0:Y:S03]  /*11260*/  SYNCS.PHASECHK.TRANS64.TRYWAIT P0, [R7+URZ], R2 ;  /* 0x00000002070075a7 */ /* 0x000e26000800017f */
[----:B------:R-:W-:-:S04]  /*11270*/  ISETP.NE.AND P1, PT, R0, 0x4, PT ;  /* 0x000000040000780c */ /* 0x000fc80003f25270 */
[----:B------:R-:W-:Y:S02]  /*11280*/  SEL R5, RZ, 0x1, P1 ;  /* 0x00000001ff057807 */ /* 0x000fe40000800000 */
[----:B------:R-:W-:Y:S02]  /*11290*/  SEL R0, R0, RZ, P1 ;  /* 0x000000ff00007207 */ /* 0x000fe40000800000 */
[----:B------:R-:W-:-:S03]  /*112a0*/  LOP3.LUT R5, R8, R5, RZ, 0x3c, !PT ;  /* 0x0000000508057212 */ /* 0x000fc600078e3cff */
[----:B------:R-:W-:Y:S01]  /*112b0*/  IMAD R9, R0, 0x8, R3 ;  /* 0x0000000800097824 */ /* 0x000fe200078e0203 */
[----:B------:R-:W-:Y:S01]  /*112c0*/  SHF.L.U32 R4, R5, 0x1f, RZ ;  /* 0x0000001f05047819 */ /* 0x000fe200000006ff */
[----:B0-----:R-:W-:Y:S06]  /*112d0*/  @!P0 BRA `(.L_x_439) ;  /* 0x0000000400108947 */ /* 0x001fec0003800000 */
.L_x_452:
[----:B------:R-:W1:Y:S01]  /*112e0*/  SYNCS.PHASECHK.TRANS64.TRYWAIT P0, [R9+URZ], R4 ;  /* 0x00000004090075a7 */ /* 0x000e62000800017f */
[----:B------:R-:W-:-:S05]  /*112f0*/  VIADD R0, R0, 0x1 ;  /* 0x0000000100007836 */ /* 0x000fca0000000000 */
[----:B------:R-:W-:-:S04]  /*11300*/  ISETP.NE.AND P1, PT, R0, 0x4, PT ;  /* 0x000000040000780c */ /* 0x000fc80003f25270 */
[----:B0-----:R-:W-:Y:S02]  /*11310*/  SEL R2, RZ, 0x1, P1 ;  /* 0x00000001ff027807 */ /* 0x001fe40000800000 */
[----:B------:R-:W-:Y:S02]  /*11320*/  SEL R0, R0, RZ, P1 ;  /* 0x000000ff00007207 */ /* 0x000fe40000800000 */
[----:B------:R-:W-:-:S03]  /*11330*/  LOP3.LUT R7, R5, R2, RZ, 0x3c, !PT ;  /* 0x0000000205077212 */ /* 0x000fc600078e3cff */
[----:B------:R-:W-:Y:S01]  /*11340*/  IMAD R6, R0, 0x8, R3 ;  /* 0x0000000800067824 */ /* 0x000fe200078e0203 */
[----:B------:R-:W-:Y:S01]  /*11350*/  SHF.L.U32 R5, R7, 0x1f, RZ ;  /* 0x0000001f07057819 */ /* 0x000fe200000006ff */
[----:B-1----:R-:W-:Y:S06]  /*11360*/  @!P0 BRA `(.L_x_440) ;  /* 0x0000000400008947 */ /* 0x002fec0003800000 */
.L_x_453:
[----:B------:R-:W1:Y:S01]  /*11370*/  SYNCS.PHASECHK.TRANS64.TRYWAIT P0, [R6+URZ], R5 ;  /* 0x00000005060075a7 */ /* 0x000e62000800017f */
[----:B------:R-:W-:-:S05]  /*11380*/  VIADD R0, R0, 0x1 ;  /* 0x0000000100007836 */ /* 0x000fca0000000000 */
[----:B------:R-:W-:-:S04]  /*11390*/  ISETP.NE.AND P1, PT, R0, 0x4, PT ;  /* 0x000000040000780c */ /* 0x000fc80003f25270 */
[----:B------:R-:W-:Y:S02]  /*113a0*/  SEL R2, RZ, 0x1, P1 ;  /* 0x00000001ff027807 */ /* 0x000fe40000800000 */
[----:B------:R-:W-:Y:S02]  /*113b0*/  SEL R0, R0, RZ, P1 ;  /* 0x000000ff00007207 */ /* 0x000fe40000800000 */
[----:B------:R-:W-:Y:S01]  /*113c0*/  LOP3.LUT R2, R7, R2, RZ, 0x3c, !PT ;  /* 0x0000000207027212 */ /* 0x000fe200078e3cff */
[----:B-1----:R-:W-:Y:S06]  /*113d0*/  @!P0 BRA `(.L_x_441) ;  /* 0x0000000000f88947 */ /* 0x002fec0003800000 */
.L_x_454:
[----:B------:R-:W-:Y:S01]  /*113e0*/  IMAD R3, R0, 0x8, R3 ;  /* 0x0000000800037824 */ /* 0x000fe200078e0203 */
[----:B------:R-:W-:-:S07]  /*113f0*/  SHF.L.U32 R0, R2, 0x1f, RZ ;  /* 0x0000001f02007819 */ /* 0x000fce00000006ff */
.L_x_442:
[----:B--2---:R2:W3:Y:S02]  /*11400*/  SYNCS.PHASECHK.TRANS64.TRYWAIT P0, [R3+URZ], R0 ;  /* 0x00000000030075a7 */ /* 0x0044e4000800017f */
[----:B---3--:R-:W-:Y:S05]  /*11410*/  @!P0 NANOSLEEP.SYNCS 0x989680 ;  /* 0x009896800000895d */ /* 0x008fea0003900000 */
[----:B------:R-:W3:Y:S02]  /*11420*/  @!P0 SYNCS.PHASECHK.TRANS64 P0, [R3+URZ], R0 ;  /* 0x00000000030085a7 */ /* 0x000ee4000800007f */
[----:B---3--:R-:W-:Y:S05]  /*11430*/  @!P0 BRA `(.L_x_442) ;  /* 0xfffffffc00f08947 */ /* 0x008fea000383ffff */
.L_x_437:
[----:B------:R-:W-:Y:S05]  /*11440*/  BSYNC B0 ;  /* 0x0000000000007941 */ /* 0x000fea0003800000 */
.L_x_436:
[----:B------:R-:W-:Y:S05]  /*11450*/  EXIT ;  /* 0x000000000000794d */ /* 0x000fea0003800000 */
.L_x_18:
[----:B-1----:R-:W-:-:S04]  /*11460*/  IMAD.U32 R0, RZ, RZ, UR46 ;  /* 0x0000002eff007e24 */ /* 0x002fc8000f8e00ff */
[----:B------:R1:W2:Y:S03]  /*11470*/  SYNCS.PHASECHK.TRANS64.TRYWAIT P0, [R0+URZ], R3 ;  /* 0x00000003000075a7 */ /* 0x0002a6000800017f */
[----:B--2---:R-:W-:Y:S05]  /*11480*/  @!P0 NANOSLEEP.SYNCS 0x989680 ;  /* 0x009896800000895d */ /* 0x004fea0003900000 */
[----:B------:R-:W2:Y:S02]  /*11490*/  @!P0 SYNCS.PHASECHK.TRANS64 P0, [R0+URZ], R3 ;  /* 0x00000003000085a7 */ /* 0x000ea4000800007f */
[----:B--2---:R-:W-:Y:S05]  /*114a0*/  @!P0 BRA `(.L_x_18) ;  /* 0xfffffffc00ec8947 */ /* 0x004fea000383ffff */
[----:B------:R-:W-:Y:S05]  /*114b0*/  BRA `(.L_x_443) ;  /* 0xffffff0000d87947 */ /* 0x000fea000383ffff */
.L_x_23:
[----:B--2---:R2:W3:Y:S02]  /*114c0*/  SYNCS.PHASECHK.TRANS64.TRYWAIT P1, [R3+URZ], R0 ;  /* 0x00000000030075a7 */ /* 0x0044e4000802017f */
[----:B---3--:R-:W-:Y:S05]  /*114d0*/  @!P1 NANOSLEEP.SYNCS 0x989680 ;  /* 0x009896800000995d */ /* 0x008fea0003900000 */
[----:B------:R-:W3:Y:S02]  /*114e0*/  @!P1 SYNCS.PHASECHK.TRANS64 P1, [R3+URZ], R0 ;  /* 0x00000000030095a7 */ /* 0x000ee4000802007f */
[----:B---3--:R-:W-:Y:S05]  /*114f0*/  @!P1 BRA `(.L_x_23) ;  /* 0xfffffffc00f09947 */ /* 0x008fea000383ffff */
[----:B------:R-:W-:Y:S05]  /*11500*/  BRA `(.L_x_22) ;  /* 0xffffff04004c7947 */ /* 0x000fea000383ffff */
.L_x_28:
[----:B--2---:R-:W-:-:S04]  /*11510*/  IMAD.U32 R3, RZ, RZ, UR4 ;  /* 0x00000004ff037e24 */ /* 0x004fc8000f8e00ff */
[----:B------:R2:W3:Y:S03]  /*11520*/  SYNCS.PHASECHK.TRANS64.TRYWAIT P1, [R3+URZ], R0 ;  /* 0x00000000030075a7 */ /* 0x0004e6000802017f */
[----:B---3--:R-:W-:Y:S05]  /*11530*/  @!P1 NANOSLEEP.SYNCS 0x989680 ;  /* 0x009896800000995d */ /* 0x008fea0003900000 */
[----:B------:R-:W3:Y:S02]  /*11540*/  @!P1 SYNCS.PHASECHK.TRANS64 P1, [R3+URZ], R0 ;  /* 0x00000000030095a7 */ /* 0x000ee4000802007f */
[----:B---3--:R-:W-:Y:S05]  /*11550*/  @!P1 BRA `(.L_x_28) ;  /* 0xfffffffc00ec9947 */ /* 0x008fea000383ffff */
[----:B------:R-:W-:Y:S05]  /*11560*/  BRA `(.L_x_27) ;  /* 0xffffff08006c7947 */ /* 0x000fea000383ffff */
.L_x_34:
[----:B-1----:R-:W-:-:S04]  /*11570*/  IMAD.U32 R0, RZ, RZ, UR46 ;  /* 0x0000002eff007e24 */ /* 0x002fc8000f8e00ff */
[----:B------:R1:W2:Y:S03]  /*11580*/  SYNCS.PHASECHK.TRANS64.TRYWAIT P0, [R0+URZ+0x10], R3 ;  /* 0x00001003000075a7 */ /* 0x0002a6000800017f */
[----:B--2---:R-:W-:Y:S05]  /*11590*/  @!P0 NANOSLEEP.SYNCS 0x989680 ;  /* 0x009896800000895d */ /* 0x004fea0003900000 */
[----:B------:R-:W2:Y:S02]  /*115a0*/  @!P0 SYNCS.PHASECHK.TRANS64 P0, [R0+URZ+0x10], R3 ;  /* 0x00001003000085a7 */ /* 0x000ea4000800007f */
[----:B--2---:R-:W-:Y:S05]  /*115b0*/  @!P0 BRA `(.L_x_34) ;  /* 0xfffffffc00ec8947 */ /* 0x004fea000383ffff */
[----:B------:R-:W-:Y:S05]  /*115c0*/  BRA `(.L_x_444) ;  /* 0xffffff1000147947 */ /* 0x000fea000383ffff */
.L_x_423:
[----:B------:R-:W-:Y:S01]  /*115d0*/  BSSY B1, `(.L_x_445) ;  /* 0x0000006000017945 */ /* 0x000fe20003800000 */
[----:B------:R-:W-:-:S07]  /*115e0*/  IMAD.MOV.U32 R15, RZ, RZ, -0x1 ;  /* 0xffffffffff0f7424 */ /* 0x000fce00078e00ff */
[----:B------:R-:W-:Y:S05]  /*115f0*/  WARPSYNC.COLLECTIVE R15, `(.L_x_446) ;  /* 0x000000000f0c7348 */ /* 0x000fea0003c00000 */
[----:B------:R-:W-:Y:S02]  /*11600*/  ELECT P6, UR62, PT ;  /* 0x00000000003e782f */ /* 0x000fe400038c0000 */
[----:B------:R-:W-:Y:S01]  /*11610*/  MOV R14, UR62 ;  /* 0x0000003e000e7c02 */ /* 0x000fe20008000f00 */
[----:B------:R-:W-:Y:S10]  /*11620*/  ENDCOLLECTIVE ;  /* 0x000000000000791b */ /* 0x000ff40003800000 */
.L_x_446:
[----:B------:R-:W-:Y:S05]  /*11630*/  BSYNC B1 ;  /* 0x0000000000017941 */ /* 0x000fea0003800000 */
.L_x_445:
[----:B------:R-:W-:Y:S05]  /*11640*/  BRA `(.L_x_447) ;  /* 0xffffffec00cc7947 */ /* 0x000fea000383ffff */
.L_x_426:
[----:B-1----:R1:W2:Y:S02]  /*11650*/  SYNCS.PHASECHK.TRANS64.TRYWAIT P1, [R11+URZ+0x20], R4 ;  /* 0x000020040b0075a7 */ /* 0x0022a4000802017f */
[----:B--2---:R-:W-:Y:S05]  /*11660*/  @!P1 NANOSLEEP.SYNCS 0x989680 ;  /* 0x009896800000995d */ /* 0x004fea0003900000 */
[----:B------:R-:W2:Y:S02]  /*11670*/  @!P1 SYNCS.PHASECHK.TRANS64 P1, [R11+URZ+0x20], R4 ;  /* 0x000020040b0095a7 */ /* 0x000ea4000802007f */
[----:B--2---:R-:W-:Y:S05]  /*11680*/  @!P1 BRA `(.L_x_426) ;  /* 0xfffffffc00f09947 */ /* 0x004fea000383ffff */
[----:B------:R-:W-:Y:S05]  /*11690*/  BRA `(.L_x_448) ;  /* 0xfffffff0000c7947 */ /* 0x000fea000383ffff */
.L_x_435:
[----:B------:R-:W-:Y:S01]  /*116a0*/  BSSY B0, `(.L_x_449) ;  /* 0x0000006000007945 */ /* 0x000fe20003800000 */
[----:B------:R-:W-:-:S07]  /*116b0*/  IMAD.MOV.U32 R15, RZ, RZ, -0x1 ;  /* 0xffffffffff0f7424 */ /* 0x000fce00078e00ff */
[----:B01----:R-:W-:Y:S05]  /*116c0*/  WARPSYNC.COLLECTIVE R15, `(.L_x_450) ;  /* 0x000000000f0c7348 */ /* 0x003fea0003c00000 */
[----:B------:R-:W-:Y:S02]  /*116d0*/  ELECT P6, UR62, PT ;  /* 0x00000000003e782f */ /* 0x000fe400038c0000 */
[----:B------:R-:W-:Y:S01]  /*116e0*/  MOV R14, UR62 ;  /* 0x0000003e000e7c02 */ /* 0x000fe20008000f00 */
[----:B01----:R-:W-:Y:S10]  /*116f0*/  ENDCOLLECTIVE ;  /* 0x000000000000791b */ /* 0x003ff40003800000 */
.L_x_450:
[----:B------:R-:W-:Y:S05]  /*11700*/  BSYNC B0 ;  /* 0x0000000000007941 */ /* 0x000fea0003800000 */
.L_x_449:
[----:B------:R-:W-:Y:S05]  /*11710*/  BRA `(.L_x_451) ;  /* 0xfffffff800987947 */ /* 0x000fea000383ffff */
.L_x_439:
[----:B0-----:R0:W1:Y:S02]  /*11720*/  SYNCS.PHASECHK.TRANS64.TRYWAIT P0, [R7+URZ], R2 ;  /* 0x00000002070075a7 */ /* 0x001064000800017f */
[----:B-1----:R-:W-:Y:S05]  /*11730*/  @!P0 NANOSLEEP.SYNCS 0x989680 ;  /* 0x009896800000895d */ /* 0x002fea0003900000 */
[----:B------:R-:W1:Y:S02]  /*11740*/  @!P0 SYNCS.PHASECHK.TRANS64 P0, [R7+URZ], R2 ;  /* 0x00000002070085a7 */ /* 0x000e64000800007f */
[----:B-1----:R-:W-:Y:S05]  /*11750*/  @!P0 BRA `(.L_x_439) ;  /* 0xfffffffc00f08947 */ /* 0x002fea000383ffff */
[----:B------:R-:W-:Y:S05]  /*11760*/  BRA `(.L_x_452) ;  /* 0xfffffff800dc7947 */ /* 0x000fea000383ffff */
.L_x_440:
[----:B0-----:R0:W1:Y:S02]  /*11770*/  SYNCS.PHASECHK.TRANS64.TRYWAIT P0, [R9+URZ], R4 ;  /* 0x00000004090075a7 */ /* 0x001064000800017f */
[----:B-1----:R-:W-:Y:S05]  /*11780*/  @!P0 NANOSLEEP.SYNCS 0x989680 ;  /* 0x009896800000895d */ /* 0x002fea0003900000 */
[----:B------:R-:W1:Y:S02]  /*11790*/  @!P0 SYNCS.PHASECHK.TRANS64 P0, [R9+URZ], R4 ;  /* 0x00000004090085a7 */ /* 0x000e64000800007f */
[----:B-1----:R-:W-:Y:S05]  /*117a0*/  @!P0 BRA `(.L_x_440) ;  /* 0xfffffffc00f08947 */ /* 0x002fea000383ffff */
[----:B------:R-:W-:Y:S05]  /*117b0*/  BRA `(.L_x_453) ;  /* 0xfffffff800ec7947 */ /* 0x000fea000383ffff */
.L_x_441:
[----:B-1----:R1:W2:Y:S02]  /*117c0*/  SYNCS.PHASECHK.TRANS64.TRYWAIT P0, [R6+URZ], R5 ;  /* 0x00000005060075a7 */ /* 0x0022a4000800017f */
[----:B--2---:R-:W-:Y:S05]  /*117d0*/  @!P0 NANOSLEEP.SYNCS 0x989680 ;  /* 0x009896800000895d */ /* 0x004fea0003900000 */
[----:B------:R-:W2:Y:S02]  /*117e0*/  @!P0 SYNCS.PHASECHK.TRANS64 P0, [R6+URZ], R5 ;  /* 0x00000005060085a7 */ /* 0x000ea4000800007f */
[----:B--2---:R-:W-:Y:S05]  /*117f0*/  @!P0 BRA `(.L_x_441) ;  /* 0xfffffffc00f08947 */ /* 0x004fea000383ffff */
[----:B------:R-:W-:Y:S05]  /*11800*/  BRA `(.L_x_454) ;  /* 0xfffffff800f47947 */ /* 0x000fea000383ffff */
.L_x_455:
[----:B------:R-:W-:-:S00]  /*11810*/  BRA `(.L_x_455) ;  /* 0xfffffffc00fc7947 */ /* 0x000fc0000383ffff */
[----:B------:R-:W-:-:S00]  /*11820*/  NOP ;  /* 0x0000000000007918 */ /* 0x000fc00000000000 */
        /* <DEDUP_REMOVED lines=13> */
.L_x_456:


//--------------------- .nv.global.init           --------------------------
	.section	.nv.global.init,"aw",@progbits
.nv.global.init:
	.type		$str$22,@object
	.size		$str$22,($str$23 - $str$22)
$str$22:
        /*0000*/ 	.byte	0x6b, 0x5f, 0x74, 0x69, 0x6c, 0x65, 0x5f, 0x63, 0x6f, 0x75, 0x6e, 0x74, 0x20, 0x3e, 0x3d, 0x20
        /*0010*/ 	.byte	0x31, 0x00
	.type		$str$23,@object
	.size		$str$23,(__unnamed_1 - $str$23)
$str$23:
        /*0012*/ 	.byte	0x2f, 0x74, 0x6d, 0x70, 0x2f, 0x63, 0x75, 0x74, 0x6c, 0x61, 0x73, 0x73, 0x5f, 0x73, 0x77, 0x65
        /*0022*/ 	.byte	0x65, 0x70, 0x5f, 0x73, 0x72, 0x63, 0x2f, 0x69, 0x6e, 0x63, 0x6c, 0x75, 0x64, 0x65, 0x2f, 0x63
        /*0032*/ 	.byte	0x75, 0x74, 0x6c, 0x61, 0x73, 0x73, 0x2f, 0x67, 0x65, 0x6d, 0x6d, 0x2f, 0x63, 0x6f, 0x6c, 0x6c
        /*0042*/ 	.byte	0x65, 0x63, 0x74, 0x69, 0x76, 0x65, 0x2f, 0x73, 0x6d, 0x39, 0x30, 0x5f, 0x6d, 0x6d, 0x61, 0x5f
        /*0052*/ 	.byte	0x74, 0x6d, 0x61, 0x5f, 0x67, 0x6d, 0x6d, 0x61, 0x5f, 0x73, 0x73, 0x5f, 0x77, 0x61, 0x72, 0x70
        /*0062*/ 	.byte	0x73, 0x70, 0x65, 0x63, 0x69, 0x61, 0x6c, 0x69, 0x7a, 0x65, 0x64, 0x2e, 0x68, 0x70, 0x70, 0x00
	.type		__unnamed_1,@object
	.size		__unnamed_1,(.L_0 - __unnamed_1)
__unnamed_1:
        /*0072*/ 	.byte	0x76, 0x6f, 0x69, 0x64, 0x20, 0x63, 0x75, 0x74, 0x6c, 0x61, 0x73, 0x73, 0x3a, 0x3a, 0x67, 0x65
        /* <DEDUP_REMOVED lines=180> */
        /*0bc2*/ 	.byte	0x79, 0x5d, 0x00
.L_0:


//--------------------- .nv.shared._ZN7cutlass13device_kernelINS_4gemm6kernel13GemmUniversalIN4cute5tupleIJiiiiEEENS1_10collective13CollectiveMmaINS1_34MainloopSm90TmaGmmaWarpSpecializedILi4ENS5_IJNS4_1CILi2EEENSA_ILi1EEESC_EEENS1_32KernelTmaWarpSpecializedPingpongEEENS5_IJNSA_ILi64EEENSA_ILi384EEESG_EEENS_6half_tENS5_IJlSC_lEEESJ_SK_NS4_8TiledMMAINS4_8MMA_AtomIJNS4_4SM904GMMA26MMA_64x192x16_F32F16F16_SSILNSO_5MajorE0ELSQ_0ELNSO_7ScaleInE1ELSR_1EEEEEENS4_6LayoutINS5_IJSC_SC_SC_EEENS5_IJNSA_ILi0EEESW_SW_EEEEENS5_IJNS4_10UnderscoreESZ_SZ_EEEEENS4_13SM90_TMA_LOADENS4_14ComposedLayoutINS4_7SwizzleILi3ELi4ELi3EEENS4_18smem_ptr_flag_bitsILi16EEENSU_INS5_IJNSA_ILi8EEESG_EEENS5_IJSG_SC_EEEEEEEvNS4_8identityENS4_23SM90_TMA_LOAD_MULTICASTES1C_vS1D_EENS_8epilogue10collective6detail29Sm90TmaWarpSpecializedAdapterINS1H_15DefaultEpilogueISJ_SK_SK_NS1G_6thread17LinearCombinationISJ_Li1EffLNS1L_9ScaleType4KindE0ELNS_15FloatRoundStyleE2ESJ_EENS1_15EpilogueDefaultEEEEEvvEEEEvNT_6ParamsE --------------------------
	.section	.nv.shared._ZN7cutlass13device_kernelINS_4gemm6kernel13GemmUniversalIN4cute5tupleIJiiiiEEENS1_10collective13CollectiveMmaINS1_34MainloopSm90TmaGmmaWarpSpecializedILi4ENS5_IJNS4_1CILi2EEENSA_ILi1EEESC_EEENS1_32KernelTmaWarpSpecializedPingpongEEENS5_IJNSA_ILi64EEENSA_ILi384EEESG_EEENS_6half_tENS5_IJlSC_lEEESJ_SK_NS4_8TiledMMAINS4_8MMA_AtomIJNS4_4SM904GMMA26MMA_64x192x16_F32F16F16_SSILNSO_5MajorE0ELSQ_0ELNSO_7ScaleInE1ELSR_1EEEEEENS4_6LayoutINS5_IJSC_SC_SC_EEENS5_IJNSA_ILi0EEESW_SW_EEEEENS5_IJNS4_10UnderscoreESZ_SZ_EEEEENS4_13SM90_TMA_LOADENS4_14ComposedLayoutINS4_7SwizzleILi3ELi4ELi3EEENS4_18smem_ptr_flag_bitsILi16EEENSU_INS5_IJNSA_ILi8EEESG_EEENS5_IJSG_SC_EEEEEEEvNS4_8identityENS4_23SM90_TMA_LOAD_MULTICASTES1C_vS1D_EENS_8epilogue10collective6detail29Sm90TmaWarpSpecializedAdapterINS1H_15DefaultEpilogueISJ_SK_SK_NS1G_6thread17LinearCombinationISJ_Li1EffLNS1L_9ScaleType4KindE0ELNS_15FloatRoundStyleE2ESJ_EENS1_15EpilogueDefaultEEEEEvvEEEEvNT_6ParamsE,"aw",@nobits
	.sectionflags	@""
	.align	16
	.zero		1024


//--------------------- .nv.shared.reserved.0     --------------------------
	.section	.nv.shared.reserved.0,"aw",@nobits
	.weak		__nv_reservedSMEM_offset_0_alias
	.size		__nv_reservedSMEM_offset_0_alias, 0, 0
	.other		__nv_reservedSMEM_offset_0_alias,@"STO_CUDA_RESERVED_SHARED STV_DEFAULT"
__nv_reservedSMEM_offset_0_alias:
	.zero		0


//--------------------- .nv.global                --------------------------
	.section	.nv.global,"aw",@nobits
.nv.global:
	.type		_ZN39_INTERNAL_2f967851_4_k_cu_aab0adbd_44344cute1_E,@object
	.size		_ZN39_INTERNAL_2f967851_4_k_cu_aab0adbd_44344cute1_E,(_ZN39_INTERNAL_2f967851_4_k_cu_aab0adbd_44344cuda3std3__45__cpo6cbeginE - _ZN39_INTERNAL_2f967851_4_k_cu_aab0adbd_44344cute1_E)
_ZN39_INTERNAL_2f967851_4_k_cu_aab0adbd_44344cute1_E:
	.zero		1
	.type		_ZN39_INTERNAL_2f967851_4_k_cu_aab0adbd_44344cuda3std3__45__cpo6cbeginE,@object
	.size		_ZN39_INTERNAL_2f967851_4_k_cu_aab0adbd_44344cuda3std3__45__cpo6cbeginE,(_ZN39_INTERNAL_2f967851_4_k_cu_aab0adbd_44344cuda3std3__48in_placeE - _ZN39_INTERNAL_2f967851_4_k_cu_aab0adbd_44344cuda3std3__45__cpo6cbeginE)
_ZN39_INTERNAL_2f967851_4_k_cu_aab0adbd_44344cuda3std3__45__cpo6cbeginE:
	.zero		1
	.type		_ZN39_INTERNAL_2f967851_4_k_cu_aab0adbd_44344cuda3std3__48in_placeE,@object
	.size		_ZN39_INTERNAL_2f967851_4_k_cu_aab0adbd_44344cuda3std3__48in_placeE,(_ZN39_INTERNAL_2f967851_4_k_cu_aab0adbd_44344cuda3std6ranges3__45__cpo9iter_moveE - _ZN39_INTERNAL_2f967851_4_k_cu_aab0adbd_44344cuda3std3__48in_placeE)
_ZN39_INTERNAL_2f967851_4_k_cu_aab0adbd_44344cuda3std3__48in_placeE:
	.zero		1
	.type		_ZN39_INTERNAL_2f967851_4_k_cu_aab0adbd_44344cuda3std6ranges3__45__cpo9iter_moveE,@object
	.size		_ZN39_INTERNAL_2f967851_4_k_cu_aab0adbd_44344cuda3std6ranges3__45__cpo9iter_moveE,(_ZN39_INTERNAL_2f967851_4_k_cu_aab0adbd_44344cuda3std3__45__cpo5beginE - _ZN39_INTERNAL_2f967851_4_k_cu_aab0adbd_44344cuda3std6ranges3__45__cpo9iter_moveE)
_ZN39_INTERNAL_2f967851_4_k_cu_aab0adbd_44344cuda3std6ranges3__45__cpo9iter_moveE:
	.zero		1
	.type		_ZN39_INTERNAL_2f967851_4_k_cu_aab0adbd_44344cuda3std3__45__cpo5beginE,@object
	.size		_ZN39_INTERNAL_2f967851_4_k_cu_aab0adbd_44344cuda3std3__45__cpo5beginE,(_ZN39_INTERNAL_2f967851_4_k_cu_aab0adbd_44344cuda3std3__441_GLOBAL__N__2f967851_4_k_cu_aab0adbd_44346ignoreE - _ZN39_INTERNAL_2f967851_4_k_cu_aab0adbd_44344cuda3std3__45__cpo5beginE)
_ZN39_INTERNAL_2f967851_4_k_cu_aab0adbd_44344cuda3std3__45__cpo5beginE:
	.zero		1
	.type		_ZN39_INTERNAL_2f967851_4_k_cu_aab0adbd_44344cuda3std3__441_GLOBAL__N__2f967851_4_k_cu_aab0adbd_44346ignoreE,@object
	.size		_ZN39_INTERNAL_2f967851_4_k_cu_aab0adbd_44344cuda3std3__441_GLOBAL__N__2f967851_4_k_cu_aab0adbd_44346ignoreE,(_ZN39_INTERNAL_2f967851_4_k_cu_aab0adbd_44344cute7productE - _ZN39_INTERNAL_2f967851_4_k_cu_aab0adbd_44344cuda3std3__441_GLOBAL__N__2f967851_4_k_cu_aab0adbd_44346ignoreE)
_ZN39_INTERNAL_2f967851_4_k_cu_aab0adbd_44344cuda3std3__441_GLOBAL__N__2f967851_4_k_cu_aab0adbd_44346ignoreE:
	.zero		1
	.type		_ZN39_INTERNAL_2f967851_4_k_cu_aab0adbd_44344cute7productE,@object
	.size		_ZN39_INTERNAL_2f967851_4_k_cu_aab0adbd_44344cute7productE,(_ZN39_INTERNAL_2f967851_4_k_cu_aab0adbd_44344cuda3std3__45__cpo3endE - _ZN39_INTERNAL_2f967851_4_k_cu_aab0adbd_44344cute7productE)
_ZN39_INTERNAL_2f967851_4_k_cu_aab0adbd_44344cute7productE:
	.zero		1
	.type		_ZN39_INTERNAL_2f967851_4_k_cu_aab0adbd_44344cuda3std3__45__cpo3endE,@object
	.size		_ZN39_INTERNAL_2f967851_4_k_cu_aab0adbd_44344cuda3std3__45__cpo3endE,(_ZN39_INTERNAL_2f967851_4_k_cu_aab0adbd_44344cuda3std3__419piecewise_constructE - _ZN39_INTERNAL_2f967851_4_k_cu_aab0adbd_44344cuda3std3__45__cpo3endE)
_ZN39_INTERNAL_2f967851_4_k_cu_aab0adbd_44344cuda3std3__45__cpo3endE:
	.zero		1
	.type		_ZN39_INTERNAL_2f967851_4_k_cu_aab0adbd_44344cuda3std3__419piecewise_constructE,@object
	.size		_ZN39_INTERNAL_2f967851_4_k_cu_aab0adbd_44344cuda3std3__419piecewise_constructE,(_ZN39_INTERNAL_2f967851_4_k_cu_aab0adbd_44344cuda3std3__45__cpo4cendE - _ZN39_INTERNAL_2f967851_4_k_cu_aab0adbd_44344cuda3std3__419piecewise_constructE)
_ZN39_INTERNAL_2f967851_4_k_cu_aab0adbd_44344cuda3std3__419piecewise_constructE:
	.zero		1
	.type		_ZN39_INTERNAL_2f967851_4_k_cu_aab0adbd_44344cuda3std3__45__cpo4cendE,@object
	.size		_ZN39_INTERNAL_2f967851_4_k_cu_aab0adbd_44344cuda3std3__45__cpo4cendE,(_ZN39_INTERNAL_2f967851_4_k_cu_aab0adbd_44344cuda3std6ranges3__45__cpo4swapE - _ZN39_INTERNAL_2f967851_4_k_cu_aab0adbd_44344cuda3std3__45__cpo4cendE)
_ZN39_INTERNAL_2f967851_4_k_cu_aab0adbd_44344cuda3std3__45__cpo4cendE:
	.zero		1
	.type		_ZN39_INTERNAL_2f967851_4_k_cu_aab0adbd_44344cuda3std6ranges3__45__cpo4swapE,@object
	.size		_ZN39_INTERNAL_2f967851_4_k_cu_aab0adbd_44344cuda3std6ranges3__45__cpo4swapE,(.L_8 - _ZN39_INTERNAL_2f967851_4_k_cu_aab0adbd_44344cuda3std6ranges3__45__cpo4swapE)
_ZN39_INTERNAL_2f967851_4_k_cu_aab0adbd_44344cuda3std6ranges3__45__cpo4swapE:
	.zero		1
.L_8:


//--------------------- .nv.constant0._ZN7cutlass13device_kernelINS_4gemm6kernel13GemmUniversalIN4cute5tupleIJiiiiEEENS1_10collective13CollectiveMmaINS1_34MainloopSm90TmaGmmaWarpSpecializedILi4ENS5_IJNS4_1CILi2EEENSA_ILi1EEESC_EEENS1_32KernelTmaWarpSpecializedPingpongEEENS5_IJNSA_ILi64EEENSA_ILi384EEESG_EEENS_6half_tENS5_IJlSC_lEEESJ_SK_NS4_8TiledMMAINS4_8MMA_AtomIJNS4_4SM904GMMA26MMA_64x192x16_F32F16F16_SSILNSO_5MajorE0ELSQ_0ELNSO_7ScaleInE1ELSR_1EEEEEENS4_6LayoutINS5_IJSC_SC_SC_EEENS5_IJNSA_ILi0EEESW_SW_EEEEENS5_IJNS4_10UnderscoreESZ_SZ_EEEEENS4_13SM90_TMA_LOADENS4_14ComposedLayoutINS4_7SwizzleILi3ELi4ELi3EEENS4_18smem_ptr_flag_bitsILi16EEENSU_INS5_IJNSA_ILi8EEESG_EEENS5_IJSG_SC_EEEEEEEvNS4_8identityENS4_23SM90_TMA_LOAD_MULTICASTES1C_vS1D_EENS_8epilogue10collective6detail29Sm90TmaWarpSpecializedAdapterINS1H_15DefaultEpilogueISJ_SK_SK_NS1G_6thread17LinearCombinationISJ_Li1EffLNS1L_9ScaleType4KindE0ELNS_15FloatRoundStyleE2ESJ_EENS1_15EpilogueDefaultEEEEEvvEEEEvNT_6ParamsE --------------------------
	.section	.nv.constant0._ZN7cutlass13device_kernelINS_4gemm6kernel13GemmUniversalIN4cute5tupleIJiiiiEEENS1_10collective13CollectiveMmaINS1_34MainloopSm90TmaGmmaWarpSpecializedILi4ENS5_IJNS4_1CILi2EEENSA_ILi1EEESC_EEENS1_32KernelTmaWarpSpecializedPingpongEEENS5_IJNSA_ILi64EEENSA_ILi384EEESG_EEENS_6half_tENS5_IJlSC_lEEESJ_SK_NS4_8TiledMMAINS4_8MMA_AtomIJNS4_4SM904GMMA26MMA_64x192x16_F32F16F16_SSILNSO_5MajorE0ELSQ_0ELNSO_7ScaleInE1ELSR_1EEEEEENS4_6LayoutINS5_IJSC_SC_SC_EEENS5_IJNSA_ILi0EEESW_SW_EEEEENS5_IJNS4_10UnderscoreESZ_SZ_EEEEENS4_13SM90_TMA_LOADENS4_14ComposedLayoutINS4_7SwizzleILi3ELi4ELi3EEENS4_18smem_ptr_flag_bitsILi16EEENSU_INS5_IJNSA_ILi8EEESG_EEENS5_IJSG_SC_EEEEEEEvNS4_8identityENS4_23SM90_TMA_LOAD_MULTICASTES1C_vS1D_EENS_8epilogue10collective6detail29Sm90TmaWarpSpecializedAdapterINS1H_15DefaultEpilogueISJ_SK_SK_NS1G_6thread17LinearCombinationISJ_Li1EffLNS1L_9ScaleType4KindE0ELNS_15FloatRoundStyleE2ESJ_EENS1_15EpilogueDefaultEEEEEvvEEEEvNT_6ParamsE,"a",@progbits
	.sectionflags	@""
	.align	4
.nv.constant0._ZN7cutlass13device_kernelINS_4gemm6kernel13GemmUniversalIN4cute5tupleIJiiiiEEENS1_10collective13CollectiveMmaINS1_34MainloopSm90TmaGmmaWarpSpecializedILi4ENS5_IJNS4_1CILi2EEENSA_ILi1EEESC_EEENS1_32KernelTmaWarpSpecializedPingpongEEENS5_IJNSA_ILi64EEENSA_ILi384EEESG_EEENS_6half_tENS5_IJlSC_lEEESJ_SK_NS4_8TiledMMAINS4_8MMA_AtomIJNS4_4SM904GMMA26MMA_64x192x16_F32F16F16_SSILNSO_5MajorE0ELSQ_0ELNSO_7ScaleInE1ELSR_1EEEEEENS4_6LayoutINS5_IJSC_SC_SC_EEENS5_IJNSA_ILi0EEESW_SW_EEEEENS5_IJNS4_10UnderscoreESZ_SZ_EEEEENS4_13SM90_TMA_LOADENS4_14ComposedLayoutINS4_7SwizzleILi3ELi4ELi3EEENS4_18smem_ptr_flag_bitsILi16EEENSU_INS5_IJNSA_ILi8EEESG_EEENS5_IJSG_SC_EEEEEEEvNS4_8identityENS4_23SM90_TMA_LOAD_MULTICASTES1C_vS1D_EENS_8epilogue10collective6detail29Sm90TmaWarpSpecializedAdapterINS1H_15DefaultEpilogueISJ_SK_SK_NS1G_6thread17LinearCombinationISJ_Li1EffLNS1L_9ScaleType4KindE0ELNS_15FloatRoundStyleE2ESJ_EENS1_15EpilogueDefaultEEEEEvvEEEEvNT_6ParamsE:
	.zero		1664


//--------------------- SYMBOLS --------------------------

	.type		.nv.reservedSmem.offset0,@object
	.size		.nv.reservedSmem.offset0,0x4
	.type		__assertfail,@function
